//
// Generated by NVIDIA NVVM Compiler
//
// Compiler Build ID: CL-36424714
// Cuda compilation tools, release 13.0, V13.0.88
// Based on NVVM 20.0.0
//

.version 9.0
.target sm_100
.address_size 64

	// .globl	_Z17Variation3DKernelPfPKffffmmmf

.visible .entry _Z17Variation3DKernelPfPKffffmmmf(
	.param .u64 .ptr .align 1 _Z17Variation3DKernelPfPKffffmmmf_param_0,
	.param .u64 .ptr .align 1 _Z17Variation3DKernelPfPKffffmmmf_param_1,
	.param .f32 _Z17Variation3DKernelPfPKffffmmmf_param_2,
	.param .f32 _Z17Variation3DKernelPfPKffffmmmf_param_3,
	.param .f32 _Z17Variation3DKernelPfPKffffmmmf_param_4,
	.param .u64 _Z17Variation3DKernelPfPKffffmmmf_param_5,
	.param .u64 _Z17Variation3DKernelPfPKffffmmmf_param_6,
	.param .u64 _Z17Variation3DKernelPfPKffffmmmf_param_7,
	.param .f32 _Z17Variation3DKernelPfPKffffmmmf_param_8
)
{
	.reg .pred 	%p<9>;
	.reg .b32 	%r<17>;
	.reg .b32 	%f<29>;
	.reg .b64 	%rd<25>;

	ld.param.u64 	%rd7, [_Z17Variation3DKernelPfPKffffmmmf_param_0];
	ld.param.u64 	%rd10, [_Z17Variation3DKernelPfPKffffmmmf_param_1];
	ld.param.f32 	%f8, [_Z17Variation3DKernelPfPKffffmmmf_param_2];
	ld.param.f32 	%f9, [_Z17Variation3DKernelPfPKffffmmmf_param_3];
	ld.param.f32 	%f10, [_Z17Variation3DKernelPfPKffffmmmf_param_4];
	ld.param.u64 	%rd8, [_Z17Variation3DKernelPfPKffffmmmf_param_5];
	ld.param.u64 	%rd11, [_Z17Variation3DKernelPfPKffffmmmf_param_6];
	ld.param.u64 	%rd12, [_Z17Variation3DKernelPfPKffffmmmf_param_7];
	ld.param.f32 	%f11, [_Z17Variation3DKernelPfPKffffmmmf_param_8];
	cvta.to.global.u64 	%rd1, %rd10;
	mov.u32 	%r1, %ctaid.x;
	mov.u32 	%r2, %ntid.x;
	mov.u32 	%r3, %tid.x;
	mad.lo.s32 	%r4, %r1, %r2, %r3;
	cvt.u64.u32 	%rd2, %r4;
	mov.u32 	%r5, %ctaid.y;
	mov.u32 	%r6, %ntid.y;
	mov.u32 	%r7, %tid.y;
	mad.lo.s32 	%r8, %r5, %r6, %r7;
	cvt.u64.u32 	%rd3, %r8;
	mov.u32 	%r10, %ctaid.z;
	mov.u32 	%r11, %ntid.z;
	mov.u32 	%r12, %tid.z;
	mad.lo.s32 	%r13, %r10, %r11, %r12;
	cvt.u64.u32 	%rd4, %r13;
	setp.le.u64 	%p1, %rd8, %rd2;
	setp.le.u64 	%p2, %rd11, %rd3;
	or.pred  	%p3, %p1, %p2;
	setp.le.u64 	%p4, %rd12, %rd4;
	or.pred  	%p5, %p3, %p4;
	@%p5 bra 	$L__BB0_8;
	cvt.u32.u64 	%r14, %rd2;
	mad.lo.s64 	%rd13, %rd11, %rd4, %rd3;
	mad.lo.s64 	%rd5, %rd13, %rd8, %rd2;
	shl.b64 	%rd14, %rd5, 2;
	add.s64 	%rd6, %rd1, %rd14;
	ld.global.f32 	%f1, [%rd6];
	setp.eq.s32 	%p6, %r14, 0;
	mov.f32 	%f26, 0f00000000;
	@%p6 bra 	$L__BB0_3;
	ld.global.f32 	%f13, [%rd6+-4];
	sub.f32 	%f26, %f1, %f13;
$L__BB0_3:
	cvt.u32.u64 	%r15, %rd3;
	setp.eq.s32 	%p7, %r15, 0;
	mov.f32 	%f27, 0f00000000;
	@%p7 bra 	$L__BB0_5;
	sub.s64 	%rd15, %rd5, %rd8;
	shl.b64 	%rd16, %rd15, 2;
	add.s64 	%rd17, %rd1, %rd16;
	ld.global.f32 	%f15, [%rd17];
	sub.f32 	%f27, %f1, %f15;
$L__BB0_5:
	cvt.u32.u64 	%r16, %rd4;
	setp.eq.s32 	%p8, %r16, 0;
	mov.f32 	%f28, 0f00000000;
	@%p8 bra 	$L__BB0_7;
	mul.lo.s64 	%rd18, %rd11, %rd8;
	sub.s64 	%rd19, %rd5, %rd18;
	shl.b64 	%rd20, %rd19, 2;
	add.s64 	%rd21, %rd1, %rd20;
	ld.global.f32 	%f17, [%rd21];
	sub.f32 	%f28, %f1, %f17;
$L__BB0_7:
	mul.f32 	%f18, %f8, %f26;
	mul.f32 	%f19, %f9, %f27;
	mul.f32 	%f20, %f27, %f19;
	fma.rn.f32 	%f21, %f26, %f18, %f20;
	mul.f32 	%f22, %f10, %f28;
	fma.rn.f32 	%f23, %f28, %f22, %f21;
	add.f32 	%f24, %f11, %f23;
	sqrt.rn.f32 	%f25, %f24;
	cvta.to.global.u64 	%rd22, %rd7;
	add.s64 	%rd24, %rd22, %rd14;
	st.global.f32 	[%rd24], %f25;
$L__BB0_8:
	ret;

}
	// .globl	_Z13TVSQS3DKernelPfS_PKfS1_fffmmm
.visible .entry _Z13TVSQS3DKernelPfS_PKfS1_fffmmm(
	.param .u64 .ptr .align 1 _Z13TVSQS3DKernelPfS_PKfS1_fffmmm_param_0,
	.param .u64 .ptr .align 1 _Z13TVSQS3DKernelPfS_PKfS1_fffmmm_param_1,
	.param .u64 .ptr .align 1 _Z13TVSQS3DKernelPfS_PKfS1_fffmmm_param_2,
	.param .u64 .ptr .align 1 _Z13TVSQS3DKernelPfS_PKfS1_fffmmm_param_3,
	.param .f32 _Z13TVSQS3DKernelPfS_PKfS1_fffmmm_param_4,
	.param .f32 _Z13TVSQS3DKernelPfS_PKfS1_fffmmm_param_5,
	.param .f32 _Z13TVSQS3DKernelPfS_PKfS1_fffmmm_param_6,
	.param .u64 _Z13TVSQS3DKernelPfS_PKfS1_fffmmm_param_7,
	.param .u64 _Z13TVSQS3DKernelPfS_PKfS1_fffmmm_param_8,
	.param .u64 _Z13TVSQS3DKernelPfS_PKfS1_fffmmm_param_9
)
{
	.reg .pred 	%p<12>;
	.reg .b32 	%r<17>;
	.reg .b32 	%f<67>;
	.reg .b64 	%rd<43>;

	ld.param.u64 	%rd10, [_Z13TVSQS3DKernelPfS_PKfS1_fffmmm_param_2];
	ld.param.u64 	%rd14, [_Z13TVSQS3DKernelPfS_PKfS1_fffmmm_param_3];
	ld.param.f32 	%f21, [_Z13TVSQS3DKernelPfS_PKfS1_fffmmm_param_4];
	ld.param.f32 	%f22, [_Z13TVSQS3DKernelPfS_PKfS1_fffmmm_param_5];
	ld.param.f32 	%f23, [_Z13TVSQS3DKernelPfS_PKfS1_fffmmm_param_6];
	ld.param.u64 	%rd11, [_Z13TVSQS3DKernelPfS_PKfS1_fffmmm_param_7];
	ld.param.u64 	%rd15, [_Z13TVSQS3DKernelPfS_PKfS1_fffmmm_param_8];
	ld.param.u64 	%rd13, [_Z13TVSQS3DKernelPfS_PKfS1_fffmmm_param_9];
	cvta.to.global.u64 	%rd1, %rd14;
	mov.u32 	%r1, %ctaid.x;
	mov.u32 	%r2, %ntid.x;
	mov.u32 	%r3, %tid.x;
	mad.lo.s32 	%r4, %r1, %r2, %r3;
	cvt.u64.u32 	%rd2, %r4;
	mov.u32 	%r5, %ctaid.y;
	mov.u32 	%r6, %ntid.y;
	mov.u32 	%r7, %tid.y;
	mad.lo.s32 	%r8, %r5, %r6, %r7;
	cvt.u64.u32 	%rd3, %r8;
	mov.u32 	%r10, %ctaid.z;
	mov.u32 	%r11, %ntid.z;
	mov.u32 	%r12, %tid.z;
	mad.lo.s32 	%r13, %r10, %r11, %r12;
	cvt.u64.u32 	%rd4, %r13;
	setp.le.u64 	%p1, %rd11, %rd2;
	setp.le.u64 	%p2, %rd15, %rd3;
	or.pred  	%p3, %p1, %p2;
	setp.le.u64 	%p4, %rd13, %rd4;
	or.pred  	%p5, %p3, %p4;
	@%p5 bra 	$L__BB1_14;
	cvt.u32.u64 	%r14, %rd2;
	cvta.to.global.u64 	%rd16, %rd10;
	mad.lo.s64 	%rd17, %rd15, %rd4, %rd3;
	mad.lo.s64 	%rd5, %rd17, %rd11, %rd2;
	shl.b64 	%rd18, %rd5, 2;
	add.s64 	%rd6, %rd1, %rd18;
	ld.global.f32 	%f1, [%rd6];
	add.s64 	%rd7, %rd16, %rd18;
	ld.global.f32 	%f2, [%rd7];
	setp.eq.s32 	%p6, %r14, 0;
	mov.f32 	%f58, 0f00000000;
	@%p6 bra 	$L__BB1_3;
	ld.global.f32 	%f25, [%rd6+-4];
	sub.f32 	%f58, %f1, %f25;
$L__BB1_3:
	add.s64 	%rd19, %rd11, -1;
	setp.le.u64 	%p7, %rd19, %rd2;
	mov.f32 	%f59, 0f00000000;
	mov.f32 	%f60, %f2;
	@%p7 bra 	$L__BB1_5;
	ld.global.f32 	%f27, [%rd6+4];
	sub.f32 	%f59, %f1, %f27;
	ld.global.f32 	%f60, [%rd7+4];
$L__BB1_5:
	cvt.u32.u64 	%r15, %rd3;
	setp.eq.s32 	%p8, %r15, 0;
	mov.f32 	%f61, 0f00000000;
	@%p8 bra 	$L__BB1_7;
	sub.s64 	%rd20, %rd5, %rd11;
	shl.b64 	%rd21, %rd20, 2;
	add.s64 	%rd22, %rd1, %rd21;
	ld.global.f32 	%f29, [%rd22];
	sub.f32 	%f61, %f1, %f29;
$L__BB1_7:
	add.s64 	%rd23, %rd15, -1;
	setp.le.u64 	%p9, %rd23, %rd3;
	mov.f32 	%f62, 0f00000000;
	mov.f32 	%f63, %f2;
	@%p9 bra 	$L__BB1_9;
	shl.b64 	%rd24, %rd11, 2;
	add.s64 	%rd25, %rd6, %rd24;
	ld.global.f32 	%f31, [%rd25];
	sub.f32 	%f62, %f1, %f31;
	add.s64 	%rd26, %rd7, %rd24;
	ld.global.f32 	%f63, [%rd26];
$L__BB1_9:
	cvt.u32.u64 	%r16, %rd4;
	setp.eq.s32 	%p10, %r16, 0;
	mov.f32 	%f64, 0f00000000;
	@%p10 bra 	$L__BB1_11;
	mul.lo.s64 	%rd27, %rd15, %rd11;
	sub.s64 	%rd28, %rd5, %rd27;
	shl.b64 	%rd29, %rd28, 2;
	add.s64 	%rd30, %rd1, %rd29;
	ld.global.f32 	%f33, [%rd30];
	sub.f32 	%f64, %f1, %f33;
$L__BB1_11:
	add.s64 	%rd31, %rd13, -1;
	setp.le.u64 	%p11, %rd31, %rd4;
	mov.f32 	%f65, 0f00000000;
	mov.f32 	%f66, %f2;
	@%p11 bra 	$L__BB1_13;
	mul.lo.s64 	%rd32, %rd15, %rd11;
	shl.b64 	%rd33, %rd32, 2;
	add.s64 	%rd34, %rd6, %rd33;
	ld.global.f32 	%f35, [%rd34];
	sub.f32 	%f65, %f1, %f35;
	add.s64 	%rd35, %rd7, %rd33;
	ld.global.f32 	%f66, [%rd35];
$L__BB1_13:
	ld.param.u64 	%rd42, [_Z13TVSQS3DKernelPfS_PKfS1_fffmmm_param_1];
	ld.param.u64 	%rd41, [_Z13TVSQS3DKernelPfS_PKfS1_fffmmm_param_0];
	mul.f32 	%f36, %f21, %f59;
	mul.f32 	%f37, %f22, %f61;
	mul.f32 	%f38, %f22, %f62;
	mul.f32 	%f39, %f23, %f65;
	fma.rn.f32 	%f40, %f21, %f58, %f37;
	fma.rn.f32 	%f41, %f23, %f64, %f40;
	div.rn.f32 	%f42, %f41, %f2;
	div.rn.f32 	%f43, %f36, %f60;
	add.f32 	%f44, %f43, %f42;
	div.rn.f32 	%f45, %f38, %f63;
	add.f32 	%f46, %f45, %f44;
	div.rn.f32 	%f47, %f39, %f66;
	add.f32 	%f48, %f46, %f47;
	cvta.to.global.u64 	%rd36, %rd41;
	shl.b64 	%rd37, %rd5, 2;
	add.s64 	%rd38, %rd36, %rd37;
	st.global.f32 	[%rd38], %f48;
	add.f32 	%f49, %f21, %f22;
	add.f32 	%f50, %f49, %f23;
	div.rn.f32 	%f51, %f50, %f2;
	div.rn.f32 	%f52, %f21, %f60;
	add.f32 	%f53, %f51, %f52;
	div.rn.f32 	%f54, %f22, %f63;
	add.f32 	%f55, %f53, %f54;
	div.rn.f32 	%f56, %f23, %f66;
	add.f32 	%f57, %f55, %f56;
	cvta.to.global.u64 	%rd39, %rd42;
	add.s64 	%rd40, %rd39, %rd37;
	st.global.f32 	[%rd40], %f57;
$L__BB1_14:
	ret;

}


// ===== COMPILED SASS (sm_100) =====

	.target	sm_100

	.elftype	@"ET_EXEC"


//--------------------- .note.nv.tkinfo           --------------------------
	.section	.note.nv.tkinfo,"",@"SHT_NOTE"
	.sectionflags	@"SHF_NOTE_NV_TKINFO"
	.tkinfo
        /*0018*/ 	.word	0x00000002
        /*0030*/ 	.string	""
        /*0030*/ 	.string	"ptxas"
        /*0030*/ 	.string	"Cuda compilation tools, release 13.0, V13.0.88"
        /*0030*/ 	.string	"Build cuda_13.0.r13.0/compiler.36424714_0"
        /*0030*/ 	.string	"-arch sm_100 -m 64 "



//--------------------- .note.nv.cuinfo           --------------------------
	.section	.note.nv.cuinfo,"",@"SHT_NOTE"
	.sectionflags	@"SHF_NOTE_NV_CUINFO"
        /*0018*/ 	.short	0x0002
        /*001a*/ 	.short	0x0064
        /*001c*/ 	.short	0x0082
	.zero		2


//--------------------- .nv.info                  --------------------------
	.section	.nv.info,"",@"SHT_CUDA_INFO"
	.align	4


	//----- nvinfo : EIATTR_REGCOUNT
	.align		4
        /*0000*/ 	.byte	0x04, 0x2f
        /*0002*/ 	.short	(.L_1 - .L_0)
	.align		4
.L_0:
        /*0004*/ 	.word	index@(_Z17Variation3DKernelPfPKffffmmmf)
        /*0008*/ 	.word	0x0000000f


	//----- nvinfo : EIATTR_FRAME_SIZE
	.align		4
.L_1:
        /*000c*/ 	.byte	0x04, 0x11
        /*000e*/ 	.short	(.L_3 - .L_2)
	.align		4
.L_2:
        /*0010*/ 	.word	index@($__internal_1_$__cuda_sm20_sqrt_rn_f32_slowpath)
        /*0014*/ 	.word	0x00000000


	//----- nvinfo : EIATTR_FRAME_SIZE
	.align		4
.L_3:
        /*0018*/ 	.byte	0x04, 0x11
        /*001a*/ 	.short	(.L_5 - .L_4)
	.align		4
.L_4:
        /*001c*/ 	.word	index@(_Z17Variation3DKernelPfPKffffmmmf)
        /*0020*/ 	.word	0x00000000


	//----- nvinfo : EIATTR_REGCOUNT
	.align		4
.L_5:
        /*0024*/ 	.byte	0x04, 0x2f
        /*0026*/ 	.short	(.L_7 - .L_6)
	.align		4
.L_6:
        /*0028*/ 	.word	index@(_Z13TVSQS3DKernelPfS_PKfS1_fffmmm)
        /*002c*/ 	.word	0x00000020


	//----- nvinfo : EIATTR_FRAME_SIZE
	.align		4
.L_7:
        /*0030*/ 	.byte	0x04, 0x11
        /*0032*/ 	.short	(.L_9 - .L_8)
	.align		4
.L_8:
        /*0034*/ 	.word	index@($__internal_0_$__cuda_sm3x_div_rn_noftz_f32_slowpath)
        /*0038*/ 	.word	0x00000000


	//----- nvinfo : EIATTR_FRAME_SIZE
	.align		4
.L_9:
        /*003c*/ 	.byte	0x04, 0x11
        /*003e*/ 	.short	(.L_11 - .L_10)
	.align		4
.L_10:
        /*0040*/ 	.word	index@(_Z13TVSQS3DKernelPfS_PKfS1_fffmmm)
        /*0044*/ 	.word	0x00000000


	//----- nvinfo : EIATTR_MIN_STACK_SIZE
	.align		4
.L_11:
        /*0048*/ 	.byte	0x04, 0x12
        /*004a*/ 	.short	(.L_13 - .L_12)
	.align		4
.L_12:
        /*004c*/ 	.word	index@(_Z13TVSQS3DKernelPfS_PKfS1_fffmmm)
        /*0050*/ 	.word	0x00000000


	//----- nvinfo : EIATTR_MIN_STACK_SIZE
	.align		4
.L_13:
        /*0054*/ 	.byte	0x04, 0x12
        /*0056*/ 	.short	(.L_15 - .L_14)
	.align		4
.L_14:
        /*0058*/ 	.word	index@(_Z17Variation3DKernelPfPKffffmmmf)
        /*005c*/ 	.word	0x00000000
.L_15:


//--------------------- .nv.compat                --------------------------
	.section	.nv.compat,"",@"SHT_CUDA_COMPAT_INFO"
	.align	4
        /*0000*/ 	.byte	0x02, 0x09, 0x00, 0x00, 0x02, 0x02, 0x01, 0x00, 0x02, 0x05, 0x05, 0x00, 0x03, 0x07, 0x01, 0x01
        /*0010*/ 	.byte	0x02, 0x03, 0x00, 0x00, 0x02, 0x06, 0x01, 0x00, 0x04, 0x0b, 0x08, 0x00, 0x01, 0x00, 0x00, 0x00
        /*0020*/ 	.byte	0x00, 0x00, 0x00, 0x00


//--------------------- .nv.info._Z13TVSQS3DKernelPfS_PKfS1_fffmmm --------------------------
	.section	.nv.info._Z13TVSQS3DKernelPfS_PKfS1_fffmmm,"",@"SHT_CUDA_INFO"
	.sectionflags	@""
	.align	4


	//----- nvinfo : EIATTR_CUDA_API_VERSION
	.align		4
        /*0000*/ 	.byte	0x04, 0x37
        /*0002*/ 	.short	(.L_17 - .L_16)
.L_16:
        /*0004*/ 	.word	0x00000082


	//----- nvinfo : EIATTR_KPARAM_INFO
	.align		4
.L_17:
        /*0008*/ 	.byte	0x04, 0x17
        /*000a*/ 	.short	(.L_19 - .L_18)
.L_18:
        /*000c*/ 	.word	0x00000000
        /*0010*/ 	.short	0x0009
        /*0012*/ 	.short	0x0040
        /*0014*/ 	.byte	0x00, 0xf0, 0x21, 0x00


	//----- nvinfo : EIATTR_KPARAM_INFO
	.align		4
.L_19:
        /*0018*/ 	.byte	0x04, 0x17
        /*001a*/ 	.short	(.L_21 - .L_20)
.L_20:
        /*001c*/ 	.word	0x00000000
        /*0020*/ 	.short	0x0008
        /*0022*/ 	.short	0x0038
        /*0024*/ 	.byte	0x00, 0xf0, 0x21, 0x00


	//----- nvinfo : EIATTR_KPARAM_INFO
	.align		4
.L_21:
        /*0028*/ 	.byte	0x04, 0x17
        /*002a*/ 	.short	(.L_23 - .L_22)
.L_22:
        /*002c*/ 	.word	0x00000000
        /*0030*/ 	.short	0x0007
        /*0032*/ 	.short	0x0030
        /*0034*/ 	.byte	0x00, 0xf0, 0x21, 0x00


	//----- nvinfo : EIATTR_KPARAM_INFO
	.align		4
.L_23:
        /*0038*/ 	.byte	0x04, 0x17
        /*003a*/ 	.short	(.L_25 - .L_24)
.L_24:
        /*003c*/ 	.word	0x00000000
        /*0040*/ 	.short	0x0006
        /*0042*/ 	.short	0x0028
        /*0044*/ 	.byte	0x00, 0xf0, 0x11, 0x00


	//----- nvinfo : EIATTR_KPARAM_INFO
	.align		4
.L_25:
        /*0048*/ 	.byte	0x04, 0x17
        /*004a*/ 	.short	(.L_27 - .L_26)
.L_26:
        /*004c*/ 	.word	0x00000000
        /*0050*/ 	.short	0x0005
        /*0052*/ 	.short	0x0024
        /*0054*/ 	.byte	0x00, 0xf0, 0x11, 0x00


	//----- nvinfo : EIATTR_KPARAM_INFO
	.align		4
.L_27:
        /*0058*/ 	.byte	0x04, 0x17
        /*005a*/ 	.short	(.L_29 - .L_28)
.L_28:
        /*005c*/ 	.word	0x00000000
        /*0060*/ 	.short	0x0004
        /*0062*/ 	.short	0x0020
        /*0064*/ 	.byte	0x00, 0xf0, 0x11, 0x00


	//----- nvinfo : EIATTR_KPARAM_INFO
	.align		4
.L_29:
        /*0068*/ 	.byte	0x04, 0x17
        /*006a*/ 	.short	(.L_31 - .L_30)
.L_30:
        /*006c*/ 	.word	0x00000000
        /*0070*/ 	.short	0x0003
        /*0072*/ 	.short	0x0018
        /*0074*/ 	.byte	0x00, 0xf5, 0x21, 0x00


	//----- nvinfo : EIATTR_KPARAM_INFO
	.align		4
.L_31:
        /*0078*/ 	.byte	0x04, 0x17
        /*007a*/ 	.short	(.L_33 - .L_32)
.L_32:
        /*007c*/ 	.word	0x00000000
        /*0080*/ 	.short	0x0002
        /*0082*/ 	.short	0x0010
        /*0084*/ 	.byte	0x00, 0xf5, 0x21, 0x00


	//----- nvinfo : EIATTR_KPARAM_INFO
	.align		4
.L_33:
        /*0088*/ 	.byte	0x04, 0x17
        /*008a*/ 	.short	(.L_35 - .L_34)
.L_34:
        /*008c*/ 	.word	0x00000000
        /*0090*/ 	.short	0x0001
        /*0092*/ 	.short	0x0008
        /*0094*/ 	.byte	0x00, 0xf5, 0x21, 0x00


	//----- nvinfo : EIATTR_KPARAM_INFO
	.align		4
.L_35:
        /*0098*/ 	.byte	0x04, 0x17
        /*009a*/ 	.short	(.L_37 - .L_36)
.L_36:
        /*009c*/ 	.word	0x00000000
        /*00a0*/ 	.short	0x0000
        /*00a2*/ 	.short	0x0000
        /*00a4*/ 	.byte	0x00, 0xf5, 0x21, 0x00


	//----- nvinfo : EIATTR_SPARSE_MMA_MASK
	.align		4
.L_37:
        /*00a8*/ 	.byte	0x03, 0x50
        /*00aa*/ 	.short	0x0000


	//----- nvinfo : EIATTR_MAXREG_COUNT
	.align		4
        /*00ac*/ 	.byte	0x03, 0x1b
        /*00ae*/ 	.short	0x00ff


	//----- nvinfo : EIATTR_MERCURY_ISA_VERSION
	.align		4
        /*00b0*/ 	.byte	0x03, 0x5f
        /*00b2*/ 	.short	0x0101


	//----- nvinfo : EIATTR_VRC_CTA_INIT_COUNT
	.align		4
        /*00b4*/ 	.byte	0x02, 0x4a
	.zero		1
	.zero		1


	//----- nvinfo : EIATTR_EXIT_INSTR_OFFSETS
	.align		4
        /*00b8*/ 	.byte	0x04, 0x1c
        /*00ba*/ 	.short	(.L_39 - .L_38)


	//   ....[0]....
.L_38:
        /*00bc*/ 	.word	0x00000160


	//   ....[1]....
        /*00c0*/ 	.word	0x00001080


	//----- nvinfo : EIATTR_CRS_STACK_SIZE
	.align		4
.L_39:
        /*00c4*/ 	.byte	0x04, 0x1e
        /*00c6*/ 	.short	(.L_41 - .L_40)
.L_40:
        /*00c8*/ 	.word	0x00000000


	//----- nvinfo : EIATTR_CBANK_PARAM_SIZE
	.align		4
.L_41:
        /*00cc*/ 	.byte	0x03, 0x19
        /*00ce*/ 	.short	0x0048


	//----- nvinfo : EIATTR_PARAM_CBANK
	.align		4
        /*00d0*/ 	.byte	0x04, 0x0a
        /*00d2*/ 	.short	(.L_43 - .L_42)
	.align		4
.L_42:
        /*00d4*/ 	.word	index@(.nv.constant0._Z13TVSQS3DKernelPfS_PKfS1_fffmmm)
        /*00d8*/ 	.short	0x0380
        /*00da*/ 	.short	0x0048


	//----- nvinfo : EIATTR_SW_WAR
	.align		4
.L_43:
        /*00dc*/ 	.byte	0x04, 0x36
        /*00de*/ 	.short	(.L_45 - .L_44)
.L_44:
        /*00e0*/ 	.word	0x00000008
.L_45:


//--------------------- .nv.info._Z17Variation3DKernelPfPKffffmmmf --------------------------
	.section	.nv.info._Z17Variation3DKernelPfPKffffmmmf,"",@"SHT_CUDA_INFO"
	.sectionflags	@""
	.align	4


	//----- nvinfo : EIATTR_CUDA_API_VERSION
	.align		4
        /*0000*/ 	.byte	0x04, 0x37
        /*0002*/ 	.short	(.L_47 - .L_46)
.L_46:
        /*0004*/ 	.word	0x00000082


	//----- nvinfo : EIATTR_KPARAM_INFO
	.align		4
.L_47:
        /*0008*/ 	.byte	0x04, 0x17
        /*000a*/ 	.short	(.L_49 - .L_48)
.L_48:
        /*000c*/ 	.word	0x00000000
        /*0010*/ 	.short	0x0008
        /*0012*/ 	.short	0x0038
        /*0014*/ 	.byte	0x00, 0xf0, 0x11, 0x00


	//----- nvinfo : EIATTR_KPARAM_INFO
	.align		4
.L_49:
        /*0018*/ 	.byte	0x04, 0x17
        /*001a*/ 	.short	(.L_51 - .L_50)
.L_50:
        /*001c*/ 	.word	0x00000000
        /*0020*/ 	.short	0x0007
        /*0022*/ 	.short	0x0030
        /*0024*/ 	.byte	0x00, 0xf0, 0x21, 0x00


	//----- nvinfo : EIATTR_KPARAM_INFO
	.align		4
.L_51:
        /*0028*/ 	.byte	0x04, 0x17
        /*002a*/ 	.short	(.L_53 - .L_52)
.L_52:
        /*002c*/ 	.word	0x00000000
        /*0030*/ 	.short	0x0006
        /*0032*/ 	.short	0x0028
        /*0034*/ 	.byte	0x00, 0xf0, 0x21, 0x00


	//----- nvinfo : EIATTR_KPARAM_INFO
	.align		4
.L_53:
        /*0038*/ 	.byte	0x04, 0x17
        /*003a*/ 	.short	(.L_55 - .L_54)
.L_54:
        /*003c*/ 	.word	0x00000000
        /*0040*/ 	.short	0x0005
        /*0042*/ 	.short	0x0020
        /*0044*/ 	.byte	0x00, 0xf0, 0x21, 0x00


	//----- nvinfo : EIATTR_KPARAM_INFO
	.align		4
.L_55:
        /*0048*/ 	.byte	0x04, 0x17
        /*004a*/ 	.short	(.L_57 - .L_56)
.L_56:
        /*004c*/ 	.word	0x00000000
        /*0050*/ 	.short	0x0004
        /*0052*/ 	.short	0x0018
        /*0054*/ 	.byte	0x00, 0xf0, 0x11, 0x00


	//----- nvinfo : EIATTR_KPARAM_INFO
	.align		4
.L_57:
        /*0058*/ 	.byte	0x04, 0x17
        /*005a*/ 	.short	(.L_59 - .L_58)
.L_58:
        /*005c*/ 	.word	0x00000000
        /*0060*/ 	.short	0x0003
        /*0062*/ 	.short	0x0014
        /*0064*/ 	.byte	0x00, 0xf0, 0x11, 0x00


	//----- nvinfo : EIATTR_KPARAM_INFO
	.align		4
.L_59:
        /*0068*/ 	.byte	0x04, 0x17
        /*006a*/ 	.short	(.L_61 - .L_60)
.L_60:
        /*006c*/ 	.word	0x00000000
        /*0070*/ 	.short	0x0002
        /*0072*/ 	.short	0x0010
        /*0074*/ 	.byte	0x00, 0xf0, 0x11, 0x00


	//----- nvinfo : EIATTR_KPARAM_INFO
	.align		4
.L_61:
        /*0078*/ 	.byte	0x04, 0x17
        /*007a*/ 	.short	(.L_63 - .L_62)
.L_62:
        /*007c*/ 	.word	0x00000000
        /*0080*/ 	.short	0x0001
        /*0082*/ 	.short	0x0008
        /*0084*/ 	.byte	0x00, 0xf5, 0x21, 0x00


	//----- nvinfo : EIATTR_KPARAM_INFO
	.align		4
.L_63:
        /*0088*/ 	.byte	0x04, 0x17
        /*008a*/ 	.short	(.L_65 - .L_64)
.L_64:
        /*008c*/ 	.word	0x00000000
        /*0090*/ 	.short	0x0000
        /*0092*/ 	.short	0x0000
        /*0094*/ 	.byte	0x00, 0xf5, 0x21, 0x00


	//----- nvinfo : EIATTR_SPARSE_MMA_MASK
	.align		4
.L_65:
        /*0098*/ 	.byte	0x03, 0x50
        /*009a*/ 	.short	0x0000


	//----- nvinfo : EIATTR_MAXREG_COUNT
	.align		4
        /*009c*/ 	.byte	0x03, 0x1b
        /*009e*/ 	.short	0x00ff


	//----- nvinfo : EIATTR_MERCURY_ISA_VERSION
	.align		4
        /*00a0*/ 	.byte	0x03, 0x5f
        /*00a2*/ 	.short	0x0101


	//----- nvinfo : EIATTR_VRC_CTA_INIT_COUNT
	.align		4
        /*00a4*/ 	.byte	0x02, 0x4a
	.zero		1
	.zero		1


	//----- nvinfo : EIATTR_EXIT_INSTR_OFFSETS
	.align		4
        /*00a8*/ 	.byte	0x04, 0x1c
        /*00aa*/ 	.short	(.L_67 - .L_66)


	//   ....[0]....
.L_66:
        /*00ac*/ 	.word	0x00000150


	//   ....[1]....
        /*00b0*/ 	.word	0x00000590


	//----- nvinfo : EIATTR_CRS_STACK_SIZE
	.align		4
.L_67:
        /*00b4*/ 	.byte	0x04, 0x1e
        /*00b6*/ 	.short	(.L_69 - .L_68)
.L_68:
        /*00b8*/ 	.word	0x00000000


	//----- nvinfo : EIATTR_CBANK_PARAM_SIZE
	.align		4
.L_69:
        /*00bc*/ 	.byte	0x03, 0x19
        /*00be*/ 	.short	0x003c


	//----- nvinfo : EIATTR_PARAM_CBANK
	.align		4
        /*00c0*/ 	.byte	0x04, 0x0a
        /*00c2*/ 	.short	(.L_71 - .L_70)
	.align		4
.L_70:
        /*00c4*/ 	.word	index@(.nv.constant0._Z17Variation3DKernelPfPKffffmmmf)
        /*00c8*/ 	.short	0x0380
        /*00ca*/ 	.short	0x003c


	//----- nvinfo : EIATTR_SW_WAR
	.align		4
.L_71:
        /*00cc*/ 	.byte	0x04, 0x36
        /*00ce*/ 	.short	(.L_73 - .L_72)
.L_72:
        /*00d0*/ 	.word	0x00000008
.L_73:


//--------------------- .nv.callgraph             --------------------------
	.section	.nv.callgraph,"",@"SHT_CUDA_CALLGRAPH"
	.align	4
	.sectionentsize	8
	.align		4
        /*0000*/ 	.word	0x00000000
	.align		4
        /*0004*/ 	.word	0xffffffff
	.align		4
        /*0008*/ 	.word	0x00000000
	.align		4
        /*000c*/ 	.word	0xfffffffe
	.align		4
        /*0010*/ 	.word	0x00000000
	.align		4
        /*0014*/ 	.word	0xfffffffd
	.align		4
        /*0018*/ 	.word	0x00000000
	.align		4
        /*001c*/ 	.word	0xfffffffc


//--------------------- .text._Z13TVSQS3DKernelPfS_PKfS1_fffmmm --------------------------
	.section	.text._Z13TVSQS3DKernelPfS_PKfS1_fffmmm,"ax",@progbits
	.align	128
        .global         _Z13TVSQS3DKernelPfS_PKfS1_fffmmm
        .type           _Z13TVSQS3DKernelPfS_PKfS1_fffmmm,@function
        .size           _Z13TVSQS3DKernelPfS_PKfS1_fffmmm,(.L_x_33 - _Z13TVSQS3DKernelPfS_PKfS1_fffmmm)
        .other          _Z13TVSQS3DKernelPfS_PKfS1_fffmmm,@"STO_CUDA_ENTRY STV_DEFAULT"
_Z13TVSQS3DKernelPfS_PKfS1_fffmmm:
.text._Z13TVSQS3DKernelPfS_PKfS1_fffmmm:
[----:B------:R-:W-:Y:S01]  /*0000*/  LDC R1, c[0x0][0x37c] ;  /* 0x0000df00ff017b82 */ /* 0x000fe20000000800 */
[----:B------:R-:W0:Y:S07]  /*0010*/  S2R R5, SR_TID.Y ;  /* 0x0000000000057919 */ /* 0x000e2e0000002200 */
[----:B------:R-:W1:Y:S01]  /*0020*/  LDC R12, c[0x0][0x360] ;  /* 0x0000d800ff0c7b82 */ /* 0x000e620000000800 */
[----:B------:R-:W2:Y:S01]  /*0030*/  LDCU.64 UR4, c[0x0][0x3c0] ;  /* 0x00007800ff0477ac */ /* 0x000ea20008000a00 */
[----:B------:R-:W1:Y:S01]  /*0040*/  S2R R13, SR_TID.X ;  /* 0x00000000000d7919 */ /* 0x000e620000002100 */
[----:B------:R-:W3:Y:S05]  /*0050*/  S2R R0, SR_TID.Z ;  /* 0x0000000000007919 */ /* 0x000eea0000002300 */
[----:B------:R-:W0:Y:S08]  /*0060*/  S2UR UR7, SR_CTAID.Y ;  /* 0x00000000000779c3 */ /* 0x000e300000002600 */
[----:B------:R-:W0:Y:S08]  /*0070*/  LDC R4, c[0x0][0x364] ;  /* 0x0000d900ff047b82 */ /* 0x000e300000000800 */
[----:B------:R-:W1:Y:S08]  /*0080*/  S2UR UR6, SR_CTAID.X ;  /* 0x00000000000679c3 */ /* 0x000e700000002500 */
[----:B------:R-:W4:Y:S08]  /*0090*/  LDC.64 R14, c[0x0][0x3b8] ;  /* 0x0000ee00ff0e7b82 */ /* 0x000f300000000a00 */
[----:B------:R-:W3:Y:S01]  /*00a0*/  S2UR UR8, SR_CTAID.Z ;  /* 0x00000000000879c3 */ /* 0x000ee20000002700 */
[----:B0-----:R-:W-:-:S07]  /*00b0*/  IMAD R4, R4, UR7, R5 ;  /* 0x0000000704047c24 */ /* 0x001fce000f8e0205 */
[----:B------:R-:W3:Y:S01]  /*00c0*/  LDC R11, c[0x0][0x368] ;  /* 0x0000da00ff0b7b82 */ /* 0x000ee20000000800 */
[----:B-1----:R-:W-:-:S07]  /*00d0*/  IMAD R12, R12, UR6, R13 ;  /* 0x000000060c0c7c24 */ /* 0x002fce000f8e020d */
[----:B------:R-:W0:Y:S01]  /*00e0*/  LDC.64 R16, c[0x0][0x3b0] ;  /* 0x0000ec00ff107b82 */ /* 0x000e220000000a00 */
[----:B----4-:R-:W-:-:S04]  /*00f0*/  ISETP.GE.U32.AND P0, PT, R4, R14, PT ;  /* 0x0000000e0400720c */ /* 0x010fc80003f06070 */
[----:B------:R-:W-:Y:S01]  /*0100*/  ISETP.GE.U32.AND.EX P0, PT, RZ, R15, PT, P0 ;  /* 0x0000000fff00720c */ /* 0x000fe20003f06100 */
[----:B---3--:R-:W-:-:S05]  /*0110*/  IMAD R11, R11, UR8, R0 ;  /* 0x000000080b0b7c24 */ /* 0x008fca000f8e0200 */
[----:B--2---:R-:W-:Y:S02]  /*0120*/  ISETP.GE.U32.AND P2, PT, R11, UR4, PT ;  /* 0x000000040b007c0c */ /* 0x004fe4000bf46070 */
[----:B0-----:R-:W-:-:S04]  /*0130*/  ISETP.GE.U32.AND P1, PT, R12, R16, PT ;  /* 0x000000100c00720c */ /* 0x001fc80003f26070 */
[----:B------:R-:W-:-:S04]  /*0140*/  ISETP.GE.U32.OR.EX P0, PT, RZ, R17, P0, P1 ;  /* 0x00000011ff00720c */ /* 0x000fc80000706510 */
[----:B------:R-:W-:-:S13]  /*0150*/  ISETP.GE.U32.OR.EX P0, PT, RZ, UR5, P0, P2 ;  /* 0x00000005ff007c0c */ /* 0x000fda0008706520 */
[----:B------:R-:W-:Y:S05]  /*0160*/  @P0 EXIT ;  /* 0x000000000000094d */ /* 0x000fea0003800000 */
[----:B------:R-:W-:Y:S01]  /*0170*/  IMAD.MOV.U32 R5, RZ, RZ, RZ ;  /* 0x000000ffff057224 */ /* 0x000fe200078e00ff */
[----:B------:R-:W0:Y:S01]  /*0180*/  LDCU.128 UR8, c[0x0][0x390] ;  /* 0x00007200ff0877ac */ /* 0x000e220008000c00 */
[----:B------:R-:W-:Y:S02]  /*0190*/  IMAD.MOV.U32 R13, RZ, RZ, RZ ;  /* 0x000000ffff0d7224 */ /* 0x000fe400078e00ff */
[C---:B------:R-:W-:Y:S01]  /*01a0*/  IMAD.WIDE.U32 R2, R11.reuse, R14, R4 ;  /* 0x0000000e0b027225 */ /* 0x040fe200078e0004 */
[----:B------:R-:W1:Y:S03]  /*01b0*/  LDCU.64 UR6, c[0x0][0x358] ;  /* 0x00006b00ff0677ac */ /* 0x000e660008000a00 */
[C---:B------:R-:W-:Y:S01]  /*01c0*/  IMAD R3, R11.reuse, R15, R3 ;  /* 0x0000000f0b037224 */ /* 0x040fe200078e0203 */
[----:B------:R-:W-:Y:S01]  /*01d0*/  ISETP.NE.AND P3, PT, R11, RZ, PT ;  /* 0x000000ff0b00720c */ /* 0x000fe20003f65270 */
[----:B------:R-:W-:-:S04]  /*01e0*/  IMAD.WIDE.U32 R8, R2, R16, R12 ;  /* 0x0000001002087225 */ /* 0x000fc800078e000c */
[----:B------:R-:W-:Y:S01]  /*01f0*/  IMAD R3, R3, R16, RZ ;  /* 0x0000001003037224 */ /* 0x000fe200078e02ff */
[----:B------:R-:W-:-:S03]  /*0200*/  SHF.L.U32 R5, R8, 0x2, RZ ;  /* 0x0000000208057819 */ /* 0x000fc600000006ff */
[----:B------:R-:W-:Y:S01]  /*0210*/  IMAD R3, R2, R17, R3 ;  /* 0x0000001102037224 */ /* 0x000fe200078e0203 */
[----:B0-----:R-:W-:Y:S01]  /*0220*/  IADD3 R2, P0, PT, R5, UR8, RZ ;  /* 0x0000000805027c10 */ /* 0x001fe2000ff1e0ff */
[----:B------:R-:W-:Y:S02]  /*0230*/  UIADD3 UR4, UP0, UPT, UR4, -0x1, URZ ;  /* 0xffffffff04047890 */ /* 0x000fe4000ff1e0ff */
[----:B------:R-:W-:Y:S01]  /*0240*/  IMAD.IADD R7, R9, 0x1, R3 ;  /* 0x0000000109077824 */ /* 0x000fe200078e0203 */
[----:B------:R-:W-:Y:S01]  /*0250*/  ISETP.NE.AND P5, PT, R4, RZ, PT ;  /* 0x000000ff0400720c */ /* 0x000fe20003fa5270 */
[----:B------:R-:W0:Y:S03]  /*0260*/  LDCU UR8, c[0x0][0x3a8] ;  /* 0x00007500ff0877ac */ /* 0x000e260008000800 */
[----:B------:R-:W-:Y:S01]  /*0270*/  SHF.L.U64.HI R20, R8, 0x2, R7 ;  /* 0x0000000208147819 */ /* 0x000fe20000010207 */
[----:B------:R-:W-:Y:S01]  /*0280*/  UIADD3.X UR5, UPT, UPT, UR5, -0x1, URZ, UP0, !UPT ;  /* 0xffffffff05057890 */ /* 0x000fe200087fe4ff */
[----:B------:R-:W-:-:S02]  /*0290*/  @P3 IADD3 R19, P2, PT, RZ, -R14, RZ ;  /* 0x8000000eff133210 */ /* 0x000fc40007f5e0ff */
[----:B------:R-:W-:Y:S02]  /*02a0*/  IADD3.X R3, PT, PT, R20, UR9, RZ, P0, !PT ;  /* 0x0000000914037c10 */ /* 0x000fe400087fe4ff */
[----:B------:R-:W-:Y:S02]  /*02b0*/  IADD3 R13, P0, PT, R14, -0x1, RZ ;  /* 0xffffffff0e0d7810 */ /* 0x000fe40007f1e0ff */
[----:B------:R-:W-:Y:S01]  /*02c0*/  MOV R6, UR5 ;  /* 0x0000000500067c02 */ /* 0x000fe20008000f00 */
[----:B-1----:R-:W2:Y:S01]  /*02d0*/  LDG.E R10, desc[UR6][R2.64] ;  /* 0x00000006020a7981 */ /* 0x002ea2000c1e1900 */
[----:B------:R-:W-:Y:S01]  /*02e0*/  ISETP.GT.U32.AND P1, PT, R13, R4, PT ;  /* 0x000000040d00720c */ /* 0x000fe20003f24070 */
[----:B------:R-:W-:Y:S01]  /*02f0*/  @P3 IMAD.X R13, RZ, RZ, ~R15, P2 ;  /* 0x000000ffff0d3224 */ /* 0x000fe200010e0e0f */
[----:B------:R-:W-:Y:S02]  /*0300*/  IADD3.X R0, PT, PT, R15, -0x1, RZ, P0, !PT ;  /* 0xffffffff0f007810 */ /* 0x000fe400007fe4ff */
[----:B------:R-:W-:Y:S01]  /*0310*/  ISETP.LT.U32.AND P0, PT, R11, UR4, PT ;  /* 0x000000040b007c0c */ /* 0x000fe2000bf01070 */
[-C--:B------:R-:W-:Y:S01]  /*0320*/  @P3 IMAD R4, R13, R16.reuse, RZ ;  /* 0x000000100d043224 */ /* 0x080fe200078e02ff */
[----:B------:R-:W-:Y:S01]  /*0330*/  ISETP.GT.U32.AND.EX P1, PT, R0, RZ, PT, P1 ;  /* 0x000000ff0000720c */ /* 0x000fe20003f24110 */
[----:B------:R-:W1:Y:S01]  /*0340*/  LDCU.64 UR4, c[0x0][0x3a0] ;  /* 0x00007400ff0477ac */ /* 0x000e620008000a00 */
[----:B------:R-:W-:Y:S01]  /*0350*/  ISETP.GT.U32.AND.EX P0, PT, R6, RZ, PT, P0 ;  /* 0x000000ff0600720c */ /* 0x000fe20003f04100 */
[----:B------:R-:W-:Y:S01]  /*0360*/  @P3 IMAD R21, R19, R17, R4 ;  /* 0x0000001113153224 */ /* 0x000fe200078e0204 */
[----:B------:R-:W-:Y:S01]  /*0370*/  @P5 IADD3 R0, P2, PT, R8, -R16, RZ ;  /* 0x8000001008005210 */ /* 0x000fe20007f5e0ff */
[----:B------:R-:W-:Y:S01]  /*0380*/  @P3 IMAD.MOV.U32 R6, RZ, RZ, R8 ;  /* 0x000000ffff063224 */ /* 0x000fe200078e0008 */
[----:B------:R-:W-:-:S02]  /*0390*/  IADD3 R13, P6, PT, R16, -0x1, RZ ;  /* 0xffffffff100d7810 */ /* 0x000fc40007fde0ff */
[----:B------:R-:W-:Y:S01]  /*03a0*/  IADD3 R4, P4, PT, R5, UR10, RZ ;  /* 0x0000000a05047c10 */ /* 0x000fe2000ff9e0ff */
[----:B------:R-:W-:Y:S01]  /*03b0*/  @P5 IMAD.X R11, R7, 0x1, ~R17, P2 ;  /* 0x00000001070b5824 */ /* 0x000fe200010e0e11 */
[----:B------:R-:W-:Y:S01]  /*03c0*/  IADD3.X R22, PT, PT, R17, -0x1, RZ, P6, !PT ;  /* 0xffffffff11167810 */ /* 0x000fe200037fe4ff */
[----:B------:R-:W-:Y:S01]  /*03d0*/  @P3 IMAD.WIDE.U32 R18, R19, R16, R6 ;  /* 0x0000001013123225 */ /* 0x000fe200078e0006 */
[----:B------:R-:W-:Y:S02]  /*03e0*/  @P5 LEA R28, P6, R0, UR10, 0x2 ;  /* 0x0000000a001c5c11 */ /* 0x000fe4000f8c10ff */
[----:B------:R-:W-:Y:S02]  /*03f0*/  IADD3.X R5, PT, PT, R20, UR11, RZ, P4, !PT ;  /* 0x0000000b14057c10 */ /* 0x000fe4000a7fe4ff */
[----:B------:R-:W-:Y:S02]  /*0400*/  ISETP.NE.AND P4, PT, R12, RZ, PT ;  /* 0x000000ff0c00720c */ /* 0x000fe40003f85270 */
[----:B------:R-:W-:-:S02]  /*0410*/  ISETP.GT.U32.AND P2, PT, R13, R12, PT ;  /* 0x0000000c0d00720c */ /* 0x000fc40003f44070 */
[----:B------:R-:W-:Y:S01]  /*0420*/  @P5 LEA.HI.X R29, R0, UR11, R11, 0x2, P6 ;  /* 0x0000000b001d5c11 */ /* 0x000fe2000b0f140b */
[----:B------:R-:W-:Y:S01]  /*0430*/  @P0 IMAD R0, R15, R16, RZ ;  /* 0x000000100f000224 */ /* 0x000fe200078e02ff */
[----:B------:R-:W-:Y:S02]  /*0440*/  @P3 LEA R12, P6, R18, UR10, 0x2 ;  /* 0x0000000a120c3c11 */ /* 0x000fe4000f8c10ff */
[----:B------:R-:W-:Y:S01]  /*0450*/  @P3 IADD3 R11, PT, PT, R19, R21, RZ ;  /* 0x00000015130b3210 */ /* 0x000fe20007ffe0ff */
[----:B------:R3:W4:Y:S01]  /*0460*/  @P5 LDG.E R15, desc[UR6][R28.64] ;  /* 0x000000061c0f5981 */ /* 0x000722000c1e1900 */
[----:B------:R-:W-:Y:S02]  /*0470*/  ISETP.GT.U32.AND.EX P2, PT, R22, RZ, PT, P2 ;  /* 0x000000ff1600720c */ /* 0x000fe40003f44120 */
[----:B------:R-:W-:Y:S01]  /*0480*/  @P3 LEA.HI.X R13, R18, UR11, R11, 0x2, P6 ;  /* 0x0000000b120d3c11 */ /* 0x000fe2000b0f140b */
[----:B------:R-:W-:Y:S01]  /*0490*/  @P0 IMAD R11, R14, R17, R0 ;  /* 0x000000110e0b0224 */ /* 0x000fe200078e0200 */
[----:B------:R-:W4:Y:S01]  /*04a0*/  @P4 LDG.E R21, desc[UR6][R4.64+-0x4] ;  /* 0xfffffc0604154981 */ /* 0x000f22000c1e1900 */
[----:B------:R-:W-:-:S03]  /*04b0*/  @P1 IMAD.SHL.U32 R18, R16, 0x4, RZ ;  /* 0x0000000410121824 */ /* 0x000fc600078e00ff */
[----:B------:R-:W4:Y:S01]  /*04c0*/  LDG.E R0, desc[UR6][R4.64] ;  /* 0x0000000604007981 */ /* 0x000f22000c1e1900 */
[----:B------:R-:W-:Y:S01]  /*04d0*/  @P1 SHF.L.U64.HI R17, R16, 0x2, R17 ;  /* 0x0000000210111819 */ /* 0x000fe20000010211 */
[----:B------:R-:W-:Y:S01]  /*04e0*/  @P0 IMAD.WIDE.U32 R24, R14, R16, RZ ;  /* 0x000000100e180225 */ /* 0x000fe200078e00ff */
[----:B------:R-:W-:Y:S01]  /*04f0*/  @P1 IADD3 R22, P6, PT, R18, R4, RZ ;  /* 0x0000000412161210 */ /* 0x000fe20007fde0ff */
[----:B------:R-:W4:Y:S02]  /*0500*/  @P3 LDG.E R27, desc[UR6][R12.64] ;  /* 0x000000060c1b3981 */ /* 0x000f24000c1e1900 */
[----:B------:R-:W-:Y:S01]  /*0510*/  @P0 IMAD.IADD R11, R25, 0x1, R11 ;  /* 0x00000001190b0824 */ /* 0x000fe200078e020b */
[----:B------:R-:W-:Y:S01]  /*0520*/  @P1 IADD3.X R23, PT, PT, R17, R5, RZ, P6, !PT ;  /* 0x0000000511171210 */ /* 0x000fe200037fe4ff */
[----:B---3--:R-:W-:Y:S01]  /*0530*/  @P0 IMAD.SHL.U32 R29, R24, 0x4, RZ ;  /* 0x00000004181d0824 */ /* 0x008fe200078e00ff */
[----:B------:R-:W-:Y:S01]  /*0540*/  @P1 IADD3 R16, P6, PT, R18, R2, RZ ;  /* 0x0000000212101210 */ /* 0x000fe20007fde0ff */
[----:B------:R3:W4:Y:S01]  /*0550*/  @P2 LDG.E R19, desc[UR6][R4.64+0x4] ;  /* 0x0000040604132981 */ /* 0x000722000c1e1900 */
[----:B------:R-:W-:-:S03]  /*0560*/  @P0 SHF.L.U64.HI R14, R24, 0x2, R11 ;  /* 0x00000002180e0819 */ /* 0x000fc6000001020b */
[----:B------:R-:W-:Y:S01]  /*0570*/  @P1 IMAD.X R17, R17, 0x1, R3, P6 ;  /* 0x0000000111111824 */ /* 0x000fe200030e0603 */
[----:B------:R-:W-:Y:S01]  /*0580*/  @P0 IADD3 R24, P6, PT, R29, R4, RZ ;  /* 0x000000041d180210 */ /* 0x000fe20007fde0ff */
[----:B------:R-:W4:Y:S03]  /*0590*/  @P1 LDG.E R23, desc[UR6][R22.64] ;  /* 0x0000000616171981 */ /* 0x000f26000c1e1900 */
[----:B------:R-:W-:-:S06]  /*05a0*/  @P0 IADD3.X R25, PT, PT, R14, R5, RZ, P6, !PT ;  /* 0x000000050e190210 */ /* 0x000fcc00037fe4ff */
[----:B------:R-:W4:Y:S01]  /*05b0*/  @P0 LDG.E R25, desc[UR6][R24.64] ;  /* 0x0000000618190981 */ /* 0x000f22000c1e1900 */
[----:B------:R-:W-:Y:S01]  /*05c0*/  HFMA2 R18, -RZ, RZ, 0, 0 ;  /* 0x00000000ff127431 */ /* 0x000fe200000001ff */
[----:B---3--:R-:W-:-:S04]  /*05d0*/  @P0 IADD3 R4, P6, PT, R29, R2, RZ ;  /* 0x000000021d040210 */ /* 0x008fc80007fde0ff */
[----:B------:R-:W-:Y:S01]  /*05e0*/  @P0 IADD3.X R5, PT, PT, R14, R3, RZ, P6, !PT ;  /* 0x000000030e050210 */ /* 0x000fe200037fe4ff */
[----:B------:R-:W-:Y:S01]  /*05f0*/  IMAD.MOV.U32 R14, RZ, RZ, RZ ;  /* 0x000000ffff0e7224 */ /* 0x000fe200078e00ff */
[----:B------:R-:W-:Y:S01]  /*0600*/  BSSY.RECONVERGENT B0, `(.L_x_0) ;  /* 0x0000022000007945 */ /* 0x000fe20003800200 */
[--C-:B--2---:R-:W-:Y:S01]  /*0610*/  IMAD.MOV.U32 R11, RZ, RZ, R10.reuse ;  /* 0x000000ffff0b7224 */ /* 0x104fe200078e000a */
[----:B------:R-:W2:Y:S01]  /*0620*/  MUFU.RCP R29, R10 ;  /* 0x0000000a001d7308 */ /* 0x000ea20000001000 */
[----:B------:R-:W-:-:S04]  /*0630*/  IMAD.MOV.U32 R13, RZ, RZ, R10 ;  /* 0x000000ffff0d7224 */ /* 0x000fc800078e000a */
[----:B------:R-:W5:Y:S01]  /*0640*/  @P1 LDG.E R11, desc[UR6][R16.64] ;  /* 0x00000006100b1981 */ /* 0x000f62000c1e1900 */
[----:B------:R-:W-:-:S03]  /*0650*/  IMAD.MOV.U32 R12, RZ, RZ, R10 ;  /* 0x000000ffff0c7224 */ /* 0x000fc600078e000a */
[----:B------:R-:W5:Y:S04]  /*0660*/  @P0 LDG.E R13, desc[UR6][R4.64] ;  /* 0x00000006040d0981 */ /* 0x000f68000c1e1900 */
[----:B------:R2:W5:Y:S02]  /*0670*/  @P2 LDG.E R12, desc[UR6][R2.64+0x4] ;  /* 0x00000406020c2981 */ /* 0x000564000c1e1900 */
[----:B--2---:R-:W-:Y:S01]  /*0680*/  FFMA R2, -R10, R29, 1 ;  /* 0x3f8000000a027423 */ /* 0x004fe2000000011d */
[C---:B----4-:R-:W-:Y:S01]  /*0690*/  @P5 FADD R18, R0.reuse, -R15 ;  /* 0x8000000f00125221 */ /* 0x050fe20000000000 */
[----:B------:R-:W-:-:S03]  /*06a0*/  @P4 FADD R14, R0, -R21 ;  /* 0x80000015000e4221 */ /* 0x000fc60000000000 */
[----:B-1----:R-:W-:Y:S01]  /*06b0*/  FMUL R17, R18, UR5 ;  /* 0x0000000512117c20 */ /* 0x002fe20008400000 */
[----:B------:R-:W-:Y:S01]  /*06c0*/  MOV R15, RZ ;  /* 0x000000ff000f7202 */ /* 0x000fe20000000f00 */
[----:B------:R-:W-:Y:S02]  /*06d0*/  @P3 FADD R15, R0, -R27 ;  /* 0x8000001b000f3221 */ /* 0x000fe40000000000 */
[----:B------:R-:W-:-:S04]  /*06e0*/  FFMA R14, R14, UR4, R17 ;  /* 0x000000040e0e7c23 */ /* 0x000fc80008000011 */
[----:B0-----:R-:W-:-:S04]  /*06f0*/  FFMA R5, R15, UR8, R14 ;  /* 0x000000080f057c23 */ /* 0x001fc8000800000e */
[----:B------:R-:W0:Y:S01]  /*0700*/  FCHK P3, R5, R10 ;  /* 0x0000000a05007302 */ /* 0x000e220000060000 */
[----:B------:R-:W-:Y:S01]  /*0710*/  FFMA R18, R29, R2, R29 ;  /* 0x000000021d127223 */ /* 0x000fe2000000001d */
[----:B------:R-:W-:Y:S01]  /*0720*/  CS2R R2, SRZ ;  /* 0x0000000000027805 */ /* 0x000fe2000001ff00 */
[----:B------:R-:W-:Y:S02]  /*0730*/  IMAD.MOV.U32 R4, RZ, RZ, RZ ;  /* 0x000000ffff047224 */ /* 0x000fe400078e00ff */
[C---:B------:R-:W-:Y:S01]  /*0740*/  @P2 FADD R3, R0.reuse, -R19 ;  /* 0x8000001300032221 */ /* 0x040fe20000000000 */
[----:B------:R-:W-:Y:S01]  /*0750*/  FFMA R15, R5, R18, RZ ;  /* 0x00000012050f7223 */ /* 0x000fe200000000ff */
[C---:B------:R-:W-:Y:S01]  /*0760*/  @P1 FADD R2, R0.reuse, -R23 ;  /* 0x8000001700021221 */ /* 0x040fe20000000000 */
[----:B------:R-:W-:Y:S02]  /*0770*/  @P0 FADD R4, R0, -R25 ;  /* 0x8000001900040221 */ /* 0x000fe40000000000 */
[----:B------:R-:W-:Y:S01]  /*0780*/  FFMA R14, -R10, R15, R5 ;  /* 0x0000000f0a0e7223 */ /* 0x000fe20000000105 */
[----:B------:R-:W-:Y:S01]  /*0790*/  FMUL R3, R3, UR4 ;  /* 0x0000000403037c20 */ /* 0x000fe20008400000 */
[----:B------:R-:W-:Y:S01]  /*07a0*/  FMUL R2, R2, UR5 ;  /* 0x0000000502027c20 */ /* 0x000fe20008400000 */
[----:B------:R-:W-:Y:S01]  /*07b0*/  FMUL R0, R4, UR8 ;  /* 0x0000000804007c20 */ /* 0x000fe20008400000 */
[----:B------:R-:W-:Y:S01]  /*07c0*/  FFMA R18, R18, R14, R15 ;  /* 0x0000000e12127223 */ /* 0x000fe2000000000f */
[----:B0-----:R-:W-:Y:S06]  /*07d0*/  @!P3 BRA `(.L_x_1) ;  /* 0x000000000010b947 */ /* 0x001fec0003800000 */
[----:B------:R-:W-:Y:S02]  /*07e0*/  MOV R4, R10 ;  /* 0x0000000a00047202 */ /* 0x000fe40000000f00 */
[----:B------:R-:W-:-:S07]  /*07f0*/  MOV R15, 0x810 ;  /* 0x00000810000f7802 */ /* 0x000fce0000000f00 */
[----:B-----5:R-:W-:Y:S05]  /*0800*/  CALL.REL.NOINC `($__internal_0_$__cuda_sm3x_div_rn_noftz_f32_slowpath) ;  /* 0x0000000800207944 */ /* 0x020fea0003c00000 */
[----:B------:R-:W-:-:S07]  /*0810*/  IMAD.MOV.U32 R18, RZ, RZ, R14 ;  /* 0x000000ffff127224 */ /* 0x000fce00078e000e */
.L_x_1:
[----:B------:R-:W-:Y:S05]  /*0820*/  BSYNC.RECONVERGENT B0 ;  /* 0x0000000000007941 */ /* 0x000fea0003800200 */
.L_x_0:
[----:B-----5:R-:W0:Y:S01]  /*0830*/  MUFU.RCP R5, R12 ;  /* 0x0000000c00057308 */ /* 0x020e220000001000 */
[----:B------:R-:W-:Y:S07]  /*0840*/  BSSY.RECONVERGENT B0, `(.L_x_2) ;  /* 0x000000d000007945 */ /* 0x000fee0003800200 */
[----:B------:R-:W1:Y:S01]  /*0850*/  FCHK P0, R3, R12 ;  /* 0x0000000c03007302 */ /* 0x000e620000000000 */
[----:B0-----:R-:W-:-:S04]  /*0860*/  FFMA R4, R5, -R12, 1 ;  /* 0x3f80000005047423 */ /* 0x001fc8000000080c */
[----:B------:R-:W-:-:S04]  /*0870*/  FFMA R4, R5, R4, R5 ;  /* 0x0000000405047223 */ /* 0x000fc80000000005 */
[----:B------:R-:W-:-:S04]  /*0880*/  FFMA R5, R3, R4, RZ ;  /* 0x0000000403057223 */ /* 0x000fc800000000ff */
[----:B------:R-:W-:-:S04]  /*0890*/  FFMA R14, R5, -R12, R3 ;  /* 0x8000000c050e7223 */ /* 0x000fc80000000003 */
[----:B------:R-:W-:Y:S01]  /*08a0*/  FFMA R5, R4, R14, R5 ;  /* 0x0000000e04057223 */ /* 0x000fe20000000005 */
[----:B-1----:R-:W-:Y:S06]  /*08b0*/  @!P0 BRA `(.L_x_3) ;  /* 0x0000000000148947 */ /* 0x002fec0003800000 */
[----:B------:R-:W-:Y:S01]  /*08c0*/  MOV R5, R3 ;  /* 0x0000000300057202 */ /* 0x000fe20000000f00 */
[----:B------:R-:W-:Y:S01]  /*08d0*/  IMAD.MOV.U32 R4, RZ, RZ, R12 ;  /* 0x000000ffff047224 */ /* 0x000fe200078e000c */
[----:B------:R-:W-:-:S07]  /*08e0*/  MOV R15, 0x900 ;  /* 0x00000900000f7802 */ /* 0x000fce0000000f00 */
[----:B------:R-:W-:Y:S05]  /*08f0*/  CALL.REL.NOINC `($__internal_0_$__cuda_sm3x_div_rn_noftz_f32_slowpath) ;  /* 0x0000000400e47944 */ /* 0x000fea0003c00000 */
[----:B------:R-:W-:-:S07]  /*0900*/  MOV R5, R14 ;  /* 0x0000000e00057202 */ /* 0x000fce0000000f00 */
.L_x_3:
[----:B------:R-:W-:Y:S05]  /*0910*/  BSYNC.RECONVERGENT B0 ;  /* 0x0000000000007941 */ /* 0x000fea0003800200 */
.L_x_2:
[----:B------:R-:W0:Y:S01]  /*0920*/  MUFU.RCP R4, R11 ;  /* 0x0000000b00047308 */ /* 0x000e220000001000 */
[----:B------:R-:W-:Y:S07]  /*0930*/  BSSY.RECONVERGENT B0, `(.L_x_4) ;  /* 0x000000e000007945 */ /* 0x000fee0003800200 */
[----:B------:R-:W1:Y:S01]  /*0940*/  FCHK P0, R2, R11 ;  /* 0x0000000b02007302 */ /* 0x000e620000000000 */
[----:B0-----:R-:W-:-:S04]  /*0950*/  FFMA R3, R4, -R11, 1 ;  /* 0x3f80000004037423 */ /* 0x001fc8000000080b */
[----:B------:R-:W-:Y:S01]  /*0960*/  FFMA R15, R4, R3, R4 ;  /* 0x00000003040f7223 */ /* 0x000fe20000000004 */
[----:B------:R-:W-:-:S03]  /*0970*/  FADD R3, R5, R18 ;  /* 0x0000001205037221 */ /* 0x000fc60000000000 */
[----:B------:R-:W-:-:S04]  /*0980*/  FFMA R4, R2, R15, RZ ;  /* 0x0000000f02047223 */ /* 0x000fc800000000ff */
[----:B------:R-:W-:-:S04]  /*0990*/  FFMA R14, R4, -R11, R2 ;  /* 0x8000000b040e7223 */ /* 0x000fc80000000002 */
[----:B------:R-:W-:Y:S01]  /*09a0*/  FFMA R4, R15, R14, R4 ;  /* 0x0000000e0f047223 */ /* 0x000fe20000000004 */
[----:B-1----:R-:W-:Y:S06]  /*09b0*/  @!P0 BRA `(.L_x_5) ;  /* 0x0000000000148947 */ /* 0x002fec0003800000 */
[----:B------:R-:W-:Y:S01]  /*09c0*/  IMAD.MOV.U32 R5, RZ, RZ, R2 ;  /* 0x000000ffff057224 */ /* 0x000fe200078e0002 */
[----:B------:R-:W-:Y:S02]  /*09d0*/  MOV R4, R11 ;  /* 0x0000000b00047202 */ /* 0x000fe40000000f00 */
[----:B------:R-:W-:-:S07]  /*09e0*/  MOV R15, 0xa00 ;  /* 0x00000a00000f7802 */ /* 0x000fce0000000f00 */
[----:B------:R-:W-:Y:S05]  /*09f0*/  CALL.REL.NOINC `($__internal_0_$__cuda_sm3x_div_rn_noftz_f32_slowpath) ;  /* 0x0000000400a47944 */ /* 0x000fea0003c00000 */
[----:B------:R-:W-:-:S07]  /*0a00*/  IMAD.MOV.U32 R4, RZ, RZ, R14 ;  /* 0x000000ffff047224 */ /* 0x000fce00078e000e */
.L_x_5:
[----:B------:R-:W-:Y:S05]  /*0a10*/  BSYNC.RECONVERGENT B0 ;  /* 0x0000000000007941 */ /* 0x000fea0003800200 */
.L_x_4:
[----:B------:R-:W0:Y:S01]  /*0a20*/  MUFU.RCP R2, R13 ;  /* 0x0000000d00027308 */ /* 0x000e220000001000 */
[----:B------:R-:W-:Y:S01]  /*0a30*/  BSSY.RECONVERGENT B0, `(.L_x_6) ;  /* 0x000000d000007945 */ /* 0x000fe20003800200 */
[----:B------:R-:W-:-:S06]  /*0a40*/  FADD R3, R3, R4 ;  /* 0x0000000403037221 */ /* 0x000fcc0000000000 */
        /* <DEDUP_REMOVED lines=11> */
.L_x_7:
[----:B------:R-:W-:Y:S05]  /*0b00*/  BSYNC.RECONVERGENT B0 ;  /* 0x0000000000007941 */ /* 0x000fea0003800200 */
.L_x_6:
[----:B------:R-:W0:Y:S01]  /*0b10*/  LDC.64 R16, c[0x0][0x3a0] ;  /* 0x0000e800ff107b82 */ /* 0x000e220000000a00 */
[----:B------:R-:W1:Y:S01]  /*0b20*/  LDCU.64 UR4, c[0x0][0x380] ;  /* 0x00007000ff0477ac */ /* 0x000e620008000a00 */
[----:B------:R-:W2:Y:S01]  /*0b30*/  MUFU.RCP R15, R10 ;  /* 0x0000000a000f7308 */ /* 0x000ea20000001000 */
[C---:B------:R-:W-:Y:S01]  /*0b40*/  SHF.L.U32 R2, R8.reuse, 0x2, RZ ;  /* 0x0000000208027819 */ /* 0x040fe200000006ff */
[----:B------:R-:W-:Y:S01]  /*0b50*/  BSSY.RECONVERGENT B0, `(.L_x_8) ;  /* 0x0000015000007945 */ /* 0x000fe20003800200 */
[----:B------:R-:W3:Y:S01]  /*0b60*/  LDCU UR8, c[0x0][0x3a8] ;  /* 0x00007500ff0877ac */ /* 0x000ee20008000800 */
[----:B------:R-:W-:Y:S01]  /*0b70*/  SHF.L.U64.HI R6, R8, 0x2, R7 ;  /* 0x0000000208067819 */ /* 0x000fe20000010207 */
[----:B------:R-:W-:Y:S01]  /*0b80*/  FADD R7, R3, R14 ;  /* 0x0000000e03077221 */ /* 0x000fe20000000000 */
[----:B-1----:R-:W-:Y:S01]  /*0b90*/  IADD3 R4, P0, PT, R2, UR4, RZ ;  /* 0x0000000402047c10 */ /* 0x002fe2000ff1e0ff */
[----:B--2---:R-:W-:-:S03]  /*0ba0*/  FFMA R8, -R10, R15, 1 ;  /* 0x3f8000000a087423 */ /* 0x004fc6000000010f */
[----:B------:R-:W-:Y:S01]  /*0bb0*/  IADD3.X R5, PT, PT, R6, UR5, RZ, P0, !PT ;  /* 0x0000000506057c10 */ /* 0x000fe200087fe4ff */
[----:B0-----:R-:W-:-:S04]  /*0bc0*/  FADD R0, R16, R17 ;  /* 0x0000001110007221 */ /* 0x001fc80000000000 */
[----:B---3--:R-:W-:Y:S01]  /*0bd0*/  FADD R9, R0, UR8 ;  /* 0x0000000800097e21 */ /* 0x008fe20008000000 */
[----:B------:R0:W-:Y:S01]  /*0be0*/  STG.E desc[UR6][R4.64], R7 ;  /* 0x0000000704007986 */ /* 0x0001e2000c101906 */
[----:B------:R-:W-:Y:S02]  /*0bf0*/  FFMA R0, R15, R8, R15 ;  /* 0x000000080f007223 */ /* 0x000fe4000000000f */
[----:B------:R-:W1:Y:S02]  /*0c00*/  FCHK P0, R9, R10 ;  /* 0x0000000a09007302 */ /* 0x000e640000000000 */
[----:B------:R-:W-:-:S04]  /*0c10*/  FFMA R3, R0, R9, RZ ;  /* 0x0000000900037223 */ /* 0x000fc800000000ff */
[----:B------:R-:W-:-:S04]  /*0c20*/  FFMA R8, -R10, R3, R9 ;  /* 0x000000030a087223 */ /* 0x000fc80000000109 */
[----:B------:R-:W-:Y:S01]  /*0c30*/  FFMA R3, R0, R8, R3 ;  /* 0x0000000800037223 */ /* 0x000fe20000000003 */
[----:B01----:R-:W-:Y:S06]  /*0c40*/  @!P0 BRA `(.L_x_9) ;  /* 0x0000000000148947 */ /* 0x003fec0003800000 */
[----:B------:R-:W-:Y:S01]  /*0c50*/  IMAD.MOV.U32 R5, RZ, RZ, R9 ;  /* 0x000000ffff057224 */ /* 0x000fe200078e0009 */
[----:B------:R-:W-:Y:S02]  /*0c60*/  MOV R4, R10 ;  /* 0x0000000a00047202 */ /* 0x000fe40000000f00 */
[----:B------:R-:W-:-:S07]  /*0c70*/  MOV R15, 0xc90 ;  /* 0x00000c90000f7802 */ /* 0x000fce0000000f00 */
[----:B------:R-:W-:Y:S05]  /*0c80*/  CALL.REL.NOINC `($__internal_0_$__cuda_sm3x_div_rn_noftz_f32_slowpath) ;  /* 0x0000000400007944 */ /* 0x000fea0003c00000 */
[----:B------:R-:W-:-:S07]  /*0c90*/  IMAD.MOV.U32 R3, RZ, RZ, R14 ;  /* 0x000000ffff037224 */ /* 0x000fce00078e000e */
.L_x_9:
[----:B------:R-:W-:Y:S05]  /*0ca0*/  BSYNC.RECONVERGENT B0 ;  /* 0x0000000000007941 */ /* 0x000fea0003800200 */
.L_x_8:
[----:B------:R-:W0:Y:S01]  /*0cb0*/  LDCU UR4, c[0x0][0x3a0] ;  /* 0x00007400ff0477ac */ /* 0x000e220008000800 */
[----:B------:R-:W1:Y:S01]  /*0cc0*/  MUFU.RCP R5, R12 ;  /* 0x0000000c00057308 */ /* 0x000e620000001000 */
[----:B------:R-:W-:Y:S01]  /*0cd0*/  BSSY.RECONVERGENT B0, `(.L_x_10) ;  /* 0x000000f000007945 */ /* 0x000fe20003800200 */
[----:B0-----:R-:W-:Y:S01]  /*0ce0*/  MOV R7, UR4 ;  /* 0x0000000400077c02 */ /* 0x001fe20008000f00 */
[----:B-1----:R-:W-:-:S05]  /*0cf0*/  FFMA R0, R5, -R12, 1 ;  /* 0x3f80000005007423 */ /* 0x002fca000000080c */
[----:B------:R-:W0:Y:S01]  /*0d00*/  FCHK P0, R7, R12 ;  /* 0x0000000c07007302 */ /* 0x000e220000000000 */
[----:B------:R-:W-:-:S04]  /*0d10*/  FFMA R0, R5, R0, R5 ;  /* 0x0000000005007223 */ /* 0x000fc80000000005 */
[----:B------:R-:W-:-:S04]  /*0d20*/  FFMA R5, R0, UR4, RZ ;  /* 0x0000000400057c23 */ /* 0x000fc800080000ff */
[----:B------:R-:W-:-:S04]  /*0d30*/  FFMA R4, R5, -R12, UR4 ;  /* 0x0000000405047e23 */ /* 0x000fc8000800080c */
[----:B------:R-:W-:Y:S01]  /*0d40*/  FFMA R4, R0, R4, R5 ;  /* 0x0000000400047223 */ /* 0x000fe20000000005 */
[----:B0-----:R-:W-:Y:S06]  /*0d50*/  @!P0 BRA `(.L_x_11) ;  /* 0x0000000000188947 */ /* 0x001fec0003800000 */
[----:B------:R-:W0:Y:S01]  /*0d60*/  LDCU UR4, c[0x0][0x3a0] ;  /* 0x00007400ff0477ac */ /* 0x000e220008000800 */
[----:B------:R-:W-:Y:S01]  /*0d70*/  IMAD.MOV.U32 R4, RZ, RZ, R12 ;  /* 0x000000ffff047224 */ /* 0x000fe200078e000c */
[----:B------:R-:W-:Y:S02]  /*0d80*/  MOV R15, 0xdb0 ;  /* 0x00000db0000f7802 */ /* 0x000fe40000000f00 */
[----:B0-----:R-:W-:-:S07]  /*0d90*/  MOV R5, UR4 ;  /* 0x0000000400057c02 */ /* 0x001fce0008000f00 */
[----:B------:R-:W-:Y:S05]  /*0da0*/  CALL.REL.NOINC `($__internal_0_$__cuda_sm3x_div_rn_noftz_f32_slowpath) ;  /* 0x0000000000b87944 */ /* 0x000fea0003c00000 */
[----:B------:R-:W-:-:S07]  /*0db0*/  IMAD.MOV.U32 R4, RZ, RZ, R14 ;  /* 0x000000ffff047224 */ /* 0x000fce00078e000e */
.L_x_11:
[----:B------:R-:W-:Y:S05]  /*0dc0*/  BSYNC.RECONVERGENT B0 ;  /* 0x0000000000007941 */ /* 0x000fea0003800200 */
.L_x_10:
[----:B------:R-:W0:Y:S01]  /*0dd0*/  LDCU UR4, c[0x0][0x3a4] ;  /* 0x00007480ff0477ac */ /* 0x000e220008000800 */
[----:B------:R-:W1:Y:S01]  /*0de0*/  MUFU.RCP R0, R11 ;  /* 0x0000000b00007308 */ /* 0x000e620000001000 */
[----:B------:R-:W-:Y:S01]  /*0df0*/  BSSY.RECONVERGENT B0, `(.L_x_12) ;  /* 0x0000010000007945 */ /* 0x000fe20003800200 */
[----:B------:R-:W-:Y:S01]  /*0e00*/  FADD R3, R4, R3 ;  /* 0x0000000304037221 */ /* 0x000fe20000000000 */
[----:B0-----:R-:W-:Y:S01]  /*0e10*/  MOV R10, UR4 ;  /* 0x00000004000a7c02 */ /* 0x001fe20008000f00 */
[----:B-1----:R-:W-:-:S04]  /*0e20*/  FFMA R5, R0, -R11, 1 ;  /* 0x3f80000000057423 */ /* 0x002fc8000000080b */
        /* <DEDUP_REMOVED lines=12> */
.L_x_13:
[----:B------:R-:W-:Y:S05]  /*0ef0*/  BSYNC.RECONVERGENT B0 ;  /* 0x0000000000007941 */ /* 0x000fea0003800200 */
.L_x_12:
        /* <DEDUP_REMOVED lines=18> */
.L_x_15:
[----:B------:R-:W-:Y:S05]  /*1020*/  BSYNC.RECONVERGENT B0 ;  /* 0x0000000000007941 */ /* 0x000fea0003800200 */
.L_x_14:
[----:B------:R-:W0:Y:S01]  /*1030*/  LDCU.64 UR4, c[0x0][0x388] ;  /* 0x00007100ff0477ac */ /* 0x000e220008000a00 */
[----:B------:R-:W-:Y:S01]  /*1040*/  FADD R3, R3, R0 ;  /* 0x0000000003037221 */ /* 0x000fe20000000000 */
[----:B0-----:R-:W-:-:S04]  /*1050*/  IADD3 R4, P0, PT, R2, UR4, RZ ;  /* 0x0000000402047c10 */ /* 0x001fc8000ff1e0ff */
[----:B------:R-:W-:-:S05]  /*1060*/  IADD3.X R5, PT, PT, R6, UR5, RZ, P0, !PT ;  /* 0x0000000506057c10 */ /* 0x000fca00087fe4ff */
[----:B------:R-:W-:Y:S01]  /*1070*/  STG.E desc[UR6][R4.64], R3 ;  /* 0x0000000304007986 */ /* 0x000fe2000c101906 */
[----:B------:R-:W-:Y:S05]  /*1080*/  EXIT ;  /* 0x000000000000794d */ /* 0x000fea0003800000 */
        .weak           $__internal_0_$__cuda_sm3x_div_rn_noftz_f32_slowpath
        .type           $__internal_0_$__cuda_sm3x_div_rn_noftz_f32_slowpath,@function
        .size           $__internal_0_$__cuda_sm3x_div_rn_noftz_f32_slowpath,(.L_x_33 - $__internal_0_$__cuda_sm3x_div_rn_noftz_f32_slowpath)
$__internal_0_$__cuda_sm3x_div_rn_noftz_f32_slowpath:
[----:B------:R-:W-:Y:S01]  /*1090*/  SHF.R.U32.HI R14, RZ, 0x17, R4 ;  /* 0x00000017ff0e7819 */ /* 0x000fe20000011604 */
[----:B------:R-:W-:Y:S01]  /*10a0*/  BSSY.RECONVERGENT B1, `(.L_x_16) ;  /* 0x0000063000017945 */ /* 0x000fe20003800200 */
[----:B------:R-:W-:Y:S02]  /*10b0*/  SHF.R.U32.HI R17, RZ, 0x17, R5 ;  /* 0x00000017ff117819 */ /* 0x000fe40000011605 */
[----:B------:R-:W-:Y:S02]  /*10c0*/  LOP3.LUT R14, R14, 0xff, RZ, 0xc0, !PT ;  /* 0x000000ff0e0e7812 */ /* 0x000fe400078ec0ff */
[----:B------:R-:W-:Y:S02]  /*10d0*/  LOP3.LUT R17, R17, 0xff, RZ, 0xc0, !PT ;  /* 0x000000ff11117812 */ /* 0x000fe400078ec0ff */
[----:B------:R-:W-:Y:S02]  /*10e0*/  IADD3 R21, PT, PT, R14, -0x1, RZ ;  /* 0xffffffff0e157810 */ /* 0x000fe40007ffe0ff */
[----:B------:R-:W-:Y:S01]  /*10f0*/  MOV R20, R5 ;  /* 0x0000000500147202 */ /* 0x000fe20000000f00 */
[----:B------:R-:W-:Y:S01]  /*1100*/  VIADD R19, R17, 0xffffffff ;  /* 0xffffffff11137836 */ /* 0x000fe20000000000 */
[----:B------:R-:W-:-:S04]  /*1110*/  ISETP.GT.U32.AND P0, PT, R21, 0xfd, PT ;  /* 0x000000fd1500780c */ /* 0x000fc80003f04070 */
[----:B------:R-:W-:-:S13]  /*1120*/  ISETP.GT.U32.OR P0, PT, R19, 0xfd, P0 ;  /* 0x000000fd1300780c */ /* 0x000fda0000704470 */
[----:B------:R-:W-:Y:S01]  /*1130*/  @!P0 IMAD.MOV.U32 R16, RZ, RZ, RZ ;  /* 0x000000ffff108224 */ /* 0x000fe200078e00ff */
[----:B------:R-:W-:Y:S06]  /*1140*/  @!P0 BRA `(.L_x_17) ;  /* 0x00000000005c8947 */ /* 0x000fec0003800000 */
[----:B------:R-:W-:Y:S02]  /*1150*/  FSETP.GTU.FTZ.AND P0, PT, |R5|, +INF , PT ;  /* 0x7f8000000500780b */ /* 0x000fe40003f1c200 */
[----:B------:R-:W-:-:S04]  /*1160*/  FSETP.GTU.FTZ.AND P1, PT, |R4|, +INF , PT ;  /* 0x7f8000000400780b */ /* 0x000fc80003f3c200 */
[----:B------:R-:W-:-:S13]  /*1170*/  PLOP3.LUT P0, PT, P0, P1, PT, 0xf8, 0x8f ;  /* 0x00000000008f781c */ /* 0x000fda0000703f70 */
[----:B------:R-:W-:Y:S05]  /*1180*/  @P0 BRA `(.L_x_18) ;  /* 0x00000004004c0947 */ /* 0x000fea0003800000 */
[----:B------:R-:W-:-:S13]  /*1190*/  LOP3.LUT P0, RZ, R4, 0x7fffffff, R20, 0xc8, !PT ;  /* 0x7fffffff04ff7812 */ /* 0x000fda000780c814 */
[----:B------:R-:W-:Y:S05]  /*11a0*/  @!P0 BRA `(.L_x_19) ;  /* 0x00000004003c8947 */ /* 0x000fea0003800000 */
[C---:B------:R-:W-:Y:S02]  /*11b0*/  FSETP.NEU.FTZ.AND P0, PT, |R5|.reuse, +INF , PT ;  /* 0x7f8000000500780b */ /* 0x040fe40003f1d200 */
[----:B------:R-:W-:Y:S02]  /*11c0*/  FSETP.NEU.FTZ.AND P2, PT, |R4|, +INF , PT ;  /* 0x7f8000000400780b */ /* 0x000fe40003f5d200 */
[----:B------:R-:W-:-:S11]  /*11d0*/  FSETP.NEU.FTZ.AND P1, PT, |R5|, +INF , PT ;  /* 0x7f8000000500780b */ /* 0x000fd60003f3d200 */
[----:B------:R-:W-:Y:S05]  /*11e0*/  @!P2 BRA !P0, `(.L_x_19) ;  /* 0x00000004002ca947 */ /* 0x000fea0004000000 */
[----:B------:R-:W-:-:S04]  /*11f0*/  LOP3.LUT P0, RZ, R20, 0x7fffffff, RZ, 0xc0, !PT ;  /* 0x7fffffff14ff7812 */ /* 0x000fc8000780c0ff */
[----:B------:R-:W-:-:S13]  /*1200*/  PLOP3.LUT P0, PT, P2, P0, PT, 0x2f, 0xf2 ;  /* 0x0000000000f2781c */ /* 0x000fda0001700577 */
[----:B------:R-:W-:Y:S05]  /*1210*/  @P0 BRA `(.L_x_20) ;  /* 0x0000000400180947 */ /* 0x000fea0003800000 */
[----:B------:R-:W-:-:S04]  /*1220*/  LOP3.LUT P0, RZ, R4, 0x7fffffff, RZ, 0xc0, !PT ;  /* 0x7fffffff04ff7812 */ /* 0x000fc8000780c0ff */
[----:B------:R-:W-:-:S13]  /*1230*/  PLOP3.LUT P0, PT, P1, P0, PT, 0x2f, 0xf2 ;  /* 0x0000000000f2781c */ /* 0x000fda0000f00577 */
[----:B------:R-:W-:Y:S05]  /*1240*/  @P0 BRA `(.L_x_21) ;  /* 0x0000000400000947 */ /* 0x000fea0003800000 */
[----:B------:R-:W-:Y:S02]  /*1250*/  ISETP.GE.AND P0, PT, R19, RZ, PT ;  /* 0x000000ff1300720c */ /* 0x000fe40003f06270 */
[----:B------:R-:W-:-:S11]  /*1260*/  ISETP.GE.AND P1, PT, R21, RZ, PT ;  /* 0x000000ff1500720c */ /* 0x000fd60003f26270 */
[----:B------:R-:W-:Y:S01]  /*1270*/  @P0 MOV R16, RZ ;  /* 0x000000ff00100202 */ /* 0x000fe20000000f00 */
[----:B------:R-:W-:Y:S02]  /*1280*/  @!P0 IMAD.MOV.U32 R16, RZ, RZ, -0x40 ;  /* 0xffffffc0ff108424 */ /* 0x000fe400078e00ff */
[----:B------:R-:W-:Y:S01]  /*1290*/  @!P0 FFMA R20, R5, 1.84467440737095516160e+19, RZ ;  /* 0x5f80000005148823 */ /* 0x000fe200000000ff */
[----:B------:R-:W-:Y:S02]  /*12a0*/  @!P1 FFMA R4, R4, 1.84467440737095516160e+19, RZ ;  /* 0x5f80000004049823 */ /* 0x000fe400000000ff */
[----:B------:R-:W-:-:S07]  /*12b0*/  @!P1 IADD3 R16, PT, PT, R16, 0x40, RZ ;  /* 0x0000004010109810 */ /* 0x000fce0007ffe0ff */
.L_x_17:
[----:B------:R-:W-:Y:S01]  /*12c0*/  LEA R5, R14, 0xc0800000, 0x17 ;  /* 0xc08000000e057811 */ /* 0x000fe200078eb8ff */
[----:B------:R-:W-:Y:S01]  /*12d0*/  BSSY.RECONVERGENT B2, `(.L_x_22) ;  /* 0x0000036000027945 */ /* 0x000fe20003800200 */
[----:B------:R-:W-:-:S03]  /*12e0*/  IADD3 R17, PT, PT, R17, -0x7f, RZ ;  /* 0xffffff8111117810 */ /* 0x000fc60007ffe0ff */
[----:B------:R-:W-:Y:S02]  /*12f0*/  IMAD.IADD R21, R4, 0x1, -R5 ;  /* 0x0000000104157824 */ /* 0x000fe400078e0a05 */
[C---:B------:R-:W-:Y:S01]  /*1300*/  IMAD R4, R17.reuse, -0x800000, R20 ;  /* 0xff80000011047824 */ /* 0x040fe200078e0214 */
[----:B------:R-:W-:Y:S01]  /*1310*/  IADD3 R17, PT, PT, R17, 0x7f, -R14 ;  /* 0x0000007f11117810 */ /* 0x000fe20007ffe80e */
[----:B------:R-:W0:Y:S01]  /*1320*/  MUFU.RCP R22, R21 ;  /* 0x0000001500167308 */ /* 0x000e220000001000 */
[----:B------:R-:W-:-:S03]  /*1330*/  FADD.FTZ R5, -R21, -RZ ;  /* 0x800000ff15057221 */ /* 0x000fc60000010100 */
[----:B------:R-:W-:Y:S02]  /*1340*/  IMAD.IADD R17, R17, 0x1, R16 ;  /* 0x0000000111117824 */ /* 0x000fe400078e0210 */
[----:B0-----:R-:W-:-:S04]  /*1350*/  FFMA R19, R22, R5, 1 ;  /* 0x3f80000016137423 */ /* 0x001fc80000000005 */
[----:B------:R-:W-:-:S04]  /*1360*/  FFMA R20, R22, R19, R22 ;  /* 0x0000001316147223 */ /* 0x000fc80000000016 */
[----:B------:R-:W-:-:S04]  /*1370*/  FFMA R19, R4, R20, RZ ;  /* 0x0000001404137223 */ /* 0x000fc800000000ff */
[----:B------:R-:W-:-:S04]  /*1380*/  FFMA R22, R5, R19, R4 ;  /* 0x0000001305167223 */ /* 0x000fc80000000004 */
[----:B------:R-:W-:-:S04]  /*1390*/  FFMA R19, R20, R22, R19 ;  /* 0x0000001614137223 */ /* 0x000fc80000000013 */
[----:B------:R-:W-:-:S04]  /*13a0*/  FFMA R4, R5, R19, R4 ;  /* 0x0000001305047223 */ /* 0x000fc80000000004 */
[----:B------:R-:W-:-:S05]  /*13b0*/  FFMA R5, R20, R4, R19 ;  /* 0x0000000414057223 */ /* 0x000fca0000000013 */
[----:B------:R-:W-:-:S04]  /*13c0*/  SHF.R.U32.HI R14, RZ, 0x17, R5 ;  /* 0x00000017ff0e7819 */ /* 0x000fc80000011605 */
[----:B------:R-:W-:-:S04]  /*13d0*/  LOP3.LUT R14, R14, 0xff, RZ, 0xc0, !PT ;  /* 0x000000ff0e0e7812 */ /* 0x000fc800078ec0ff */
[----:B------:R-:W-:-:S05]  /*13e0*/  IADD3 R14, PT, PT, R14, R17, RZ ;  /* 0x000000110e0e7210 */ /* 0x000fca0007ffe0ff */
[----:B------:R-:W-:-:S05]  /*13f0*/  VIADD R16, R14, 0xffffffff ;  /* 0xffffffff0e107836 */ /* 0x000fca0000000000 */
[----:B------:R-:W-:-:S13]  /*1400*/  ISETP.GE.U32.AND P0, PT, R16, 0xfe, PT ;  /* 0x000000fe1000780c */ /* 0x000fda0003f06070 */
[----:B------:R-:W-:Y:S05]  /*1410*/  @!P0 BRA `(.L_x_23) ;  /* 0x0000000000808947 */ /* 0x000fea0003800000 */
[----:B------:R-:W-:-:S13]  /*1420*/  ISETP.GT.AND P0, PT, R14, 0xfe, PT ;  /* 0x000000fe0e00780c */ /* 0x000fda0003f04270 */
[----:B------:R-:W-:Y:S05]  /*1430*/  @P0 BRA `(.L_x_24) ;  /* 0x00000000006c0947 */ /* 0x000fea0003800000 */
[----:B------:R-:W-:-:S13]  /*1440*/  ISETP.GE.AND P0, PT, R14, 0x1, PT ;  /* 0x000000010e00780c */ /* 0x000fda0003f06270 */
[----:B------:R-:W-:Y:S05]  /*1450*/  @P0 BRA `(.L_x_25) ;  /* 0x0000000000740947 */ /* 0x000fea0003800000 */
[----:B------:R-:W-:Y:S02]  /*1460*/  ISETP.GE.AND P0, PT, R14, -0x18, PT ;  /* 0xffffffe80e00780c */ /* 0x000fe40003f06270 */
[----:B------:R-:W-:-:S11]  /*1470*/  LOP3.LUT R5, R5, 0x80000000, RZ, 0xc0, !PT ;  /* 0x8000000005057812 */ /* 0x000fd600078ec0ff */
[----:B------:R-:W-:Y:S05]  /*1480*/  @!P0 BRA `(.L_x_25) ;  /* 0x0000000000688947 */ /* 0x000fea0003800000 */
[-CC-:B------:R-:W-:Y:S01]  /*1490*/  FFMA.RZ R16, R20, R4.reuse, R19.reuse ;  /* 0x0000000414107223 */ /* 0x180fe2000000c013 */
[C---:B------:R-:W-:Y:S02]  /*14a0*/  ISETP.NE.AND P2, PT, R14.reuse, RZ, PT ;  /* 0x000000ff0e00720c */ /* 0x040fe40003f45270 */
[----:B------:R-:W-:Y:S02]  /*14b0*/  ISETP.NE.AND P1, PT, R14, RZ, PT ;  /* 0x000000ff0e00720c */ /* 0x000fe40003f25270 */
[----:B------:R-:W-:Y:S01]  /*14c0*/  LOP3.LUT R17, R16, 0x7fffff, RZ, 0xc0, !PT ;  /* 0x007fffff10117812 */ /* 0x000fe200078ec0ff */
[CCC-:B------:R-:W-:Y:S01]  /*14d0*/  FFMA.RP R16, R20.reuse, R4.reuse, R19.reuse ;  /* 0x0000000414107223 */ /* 0x1c0fe20000008013 */
[----:B------:R-:W-:Y:S01]  /*14e0*/  FFMA.RM R19, R20, R4, R19 ;  /* 0x0000000414137223 */ /* 0x000fe20000004013 */
[----:B------:R-:W-:Y:S01]  /*14f0*/  IADD3 R4, PT, PT, R14, 0x20, RZ ;  /* 0x000000200e047810 */ /* 0x000fe20007ffe0ff */
[----:B------:R-:W-:Y:S01]  /*1500*/  IMAD.MOV R14, RZ, RZ, -R14 ;  /* 0x000000ffff0e7224 */ /* 0x000fe200078e0a0e */
[----:B------:R-:W-:-:S02]  /*1510*/  LOP3.LUT R17, R17, 0x800000, RZ, 0xfc, !PT ;  /* 0x0080000011117812 */ /* 0x000fc400078efcff */
[----:B------:R-:W-:Y:S02]  /*1520*/  FSETP.NEU.FTZ.AND P0, PT, R16, R19, PT ;  /* 0x000000131000720b */ /* 0x000fe40003f1d000 */
[----:B------:R-:W-:Y:S02]  /*1530*/  SHF.L.U32 R4, R17, R4, RZ ;  /* 0x0000000411047219 */ /* 0x000fe400000006ff */
[----:B------:R-:W-:Y:S02]  /*1540*/  SEL R14, R14, RZ, P2 ;  /* 0x000000ff0e0e7207 */ /* 0x000fe40001000000 */
[----:B------:R-:W-:Y:S02]  /*1550*/  ISETP.NE.AND P1, PT, R4, RZ, P1 ;  /* 0x000000ff0400720c */ /* 0x000fe40000f25270 */
[----:B------:R-:W-:Y:S02]  /*1560*/  SHF.R.U32.HI R14, RZ, R14, R17 ;  /* 0x0000000eff0e7219 */ /* 0x000fe40000011611 */
[----:B------:R-:W-:-:S02]  /*1570*/  PLOP3.LUT P0, PT, P0, P1, PT, 0xf8, 0x8f ;  /* 0x00000000008f781c */ /* 0x000fc40000703f70 */
[----:B------:R-:W-:Y:S02]  /*1580*/  SHF.R.U32.HI R17, RZ, 0x1, R14 ;  /* 0x00000001ff117819 */ /* 0x000fe4000001160e */
[----:B------:R-:W-:-:S04]  /*1590*/  SEL R4, RZ, 0x1, !P0 ;  /* 0x00000001ff047807 */ /* 0x000fc80004000000 */
[----:B------:R-:W-:-:S04]  /*15a0*/  LOP3.LUT R19, R4, 0x1, R17, 0xf8, !PT ;  /* 0x0000000104137812 */ /* 0x000fc800078ef811 */
[----:B------:R-:W-:-:S04]  /*15b0*/  LOP3.LUT R14, R19, R14, RZ, 0xc0, !PT ;  /* 0x0000000e130e7212 */ /* 0x000fc800078ec0ff */
[----:B------:R-:W-:-:S04]  /*15c0*/  IADD3 R14, PT, PT, R17, R14, RZ ;  /* 0x0000000e110e7210 */ /* 0x000fc80007ffe0ff */
[----:B------:R-:W-:Y:S01]  /*15d0*/  LOP3.LUT R5, R14, R5, RZ, 0xfc, !PT ;  /* 0x000000050e057212 */ /* 0x000fe200078efcff */
[----:B------:R-:W-:Y:S06]  /*15e0*/  BRA `(.L_x_25) ;  /* 0x0000000000107947 */ /* 0x000fec0003800000 */
.L_x_24:
[----:B------:R-:W-:-:S04]  /*15f0*/  LOP3.LUT R5, R5, 0x80000000, RZ, 0xc0, !PT ;  /* 0x8000000005057812 */ /* 0x000fc800078ec0ff */
[----:B------:R-:W-:Y:S01]  /*1600*/  LOP3.LUT R5, R5, 0x7f800000, RZ, 0xfc, !PT ;  /* 0x7f80000005057812 */ /* 0x000fe200078efcff */
[----:B------:R-:W-:Y:S06]  /*1610*/  BRA `(.L_x_25) ;  /* 0x0000000000047947 */ /* 0x000fec0003800000 */
.L_x_23:
[----:B------:R-:W-:-:S07]  /*1620*/  IMAD R5, R17, 0x800000, R5 ;  /* 0x0080000011057824 */ /* 0x000fce00078e0205 */
.L_x_25:
[----:B------:R-:W-:Y:S05]  /*1630*/  BSYNC.RECONVERGENT B2 ;  /* 0x0000000000027941 */ /* 0x000fea0003800200 */
.L_x_22:
[----:B------:R-:W-:Y:S05]  /*1640*/  BRA `(.L_x_26) ;  /* 0x0000000000207947 */ /* 0x000fea0003800000 */
.L_x_21:
[----:B------:R-:W-:-:S04]  /*1650*/  LOP3.LUT R4, R4, 0x80000000, R20, 0x48, !PT ;  /* 0x8000000004047812 */ /* 0x000fc800078e4814 */
[----:B------:R-:W-:Y:S01]  /*1660*/  LOP3.LUT R5, R4, 0x7f800000, RZ, 0xfc, !PT ;  /* 0x7f80000004057812 */ /* 0x000fe200078efcff */
[----:B------:R-:W-:Y:S06]  /*1670*/  BRA `(.L_x_26) ;  /* 0x0000000000147947 */ /* 0x000fec0003800000 */
.L_x_20:
[----:B------:R-:W-:Y:S01]  /*1680*/  LOP3.LUT R5, R4, 0x80000000, R20, 0x48, !PT ;  /* 0x8000000004057812 */ /* 0x000fe200078e4814 */
[----:B------:R-:W-:Y:S06]  /*1690*/  BRA `(.L_x_26) ;  /* 0x00000000000c7947 */ /* 0x000fec0003800000 */
.L_x_19:
[----:B------:R-:W0:Y:S01]  /*16a0*/  MUFU.RSQ R5, -QNAN ;  /* 0xffc0000000057908 */ /* 0x000e220000001400 */
[----:B------:R-:W-:Y:S05]  /*16b0*/  BRA `(.L_x_26) ;  /* 0x0000000000047947 */ /* 0x000fea0003800000 */
.L_x_18:
[----:B------:R-:W-:-:S07]  /*16c0*/  FADD.FTZ R5, R5, R4 ;  /* 0x0000000405057221 */ /* 0x000fce0000010000 */
.L_x_26:
[----:B------:R-:W-:Y:S05]  /*16d0*/  BSYNC.RECONVERGENT B1 ;  /* 0x0000000000017941 */ /* 0x000fea0003800200 */
.L_x_16:
[----:B0-----:R-:W-:Y:S01]  /*16e0*/  MOV R14, R5 ;  /* 0x00000005000e7202 */ /* 0x001fe20000000f00 */
[----:B------:R-:W-:Y:S02]  /*16f0*/  HFMA2 R5, -RZ, RZ, 0, 0 ;  /* 0x00000000ff057431 */ /* 0x000fe400000001ff */
[----:B------:R-:W-:-:S04]  /*1700*/  IMAD.MOV.U32 R4, RZ, RZ, R15 ;  /* 0x000000ffff047224 */ /* 0x000fc800078e000f */
[----:B------:R-:W-:Y:S05]  /*1710*/  RET.REL.NODEC R4 `(_Z13TVSQS3DKernelPfS_PKfS1_fffmmm) ;  /* 0xffffffe804387950 */ /* 0x000fea0003c3ffff */
.L_x_27:
[----:B------:R-:W-:-:S00]  /*1720*/  BRA `(.L_x_27) ;  /* 0xfffffffc00fc7947 */ /* 0x000fc0000383ffff */
[----:B------:R-:W-:-:S00]  /*1730*/  NOP ;  /* 0x0000000000007918 */ /* 0x000fc00000000000 */
        /* <DEDUP_REMOVED lines=12> */
.L_x_33:


//--------------------- .text._Z17Variation3DKernelPfPKffffmmmf --------------------------
	.section	.text._Z17Variation3DKernelPfPKffffmmmf,"ax",@progbits
	.align	128
        .global         _Z17Variation3DKernelPfPKffffmmmf
        .type           _Z17Variation3DKernelPfPKffffmmmf,@function
        .size           _Z17Variation3DKernelPfPKffffmmmf,(.L_x_34 - _Z17Variation3DKernelPfPKffffmmmf)
        .other          _Z17Variation3DKernelPfPKffffmmmf,@"STO_CUDA_ENTRY STV_DEFAULT"
_Z17Variation3DKernelPfPKffffmmmf:
.text._Z17Variation3DKernelPfPKffffmmmf:
[----:B------:R-:W-:Y:S01]  /*0000*/  LDC R1, c[0x0][0x37c] ;  /* 0x0000df00ff017b82 */ /* 0x000fe20000000800 */
[----:B------:R-:W0:Y:S07]  /*0010*/  S2R R5, SR_TID.Y ;  /* 0x0000000000057919 */ /* 0x000e2e0000002200 */
[----:B------:R-:W1:Y:S01]  /*0020*/  LDC R8, c[0x0][0x360] ;  /* 0x0000d800ff087b82 */ /* 0x000e620000000800 */
[----:B------:R-:W2:Y:S01]  /*0030*/  LDCU.128 UR8, c[0x0][0x3a0] ;  /* 0x00007400ff0877ac */ /* 0x000ea20008000c00 */
[----:B------:R-:W1:Y:S01]  /*0040*/  S2R R9, SR_TID.X ;  /* 0x0000000000097919 */ /* 0x000e620000002100 */
[----:B------:R-:W3:Y:S01]  /*0050*/  LDCU.64 UR12, c[0x0][0x3b0] ;  /* 0x00007600ff0c77ac */ /* 0x000ee20008000a00 */
[----:B------:R-:W4:Y:S04]  /*0060*/  S2R R0, SR_TID.Z ;  /* 0x0000000000007919 */ /* 0x000f280000002300 */
[----:B------:R-:W0:Y:S08]  /*0070*/  S2UR UR5, SR_CTAID.Y ;  /* 0x00000000000579c3 */ /* 0x000e300000002600 */
[----:B------:R-:W0:Y:S08]  /*0080*/  LDC R4, c[0x0][0x364] ;  /* 0x0000d900ff047b82 */ /* 0x000e300000000800 */
[----:B------:R-:W1:Y:S08]  /*0090*/  S2UR UR4, SR_CTAID.X ;  /* 0x00000000000479c3 */ /* 0x000e700000002500 */
[----:B------:R-:W4:Y:S08]  /*00a0*/  S2UR UR6, SR_CTAID.Z ;  /* 0x00000000000679c3 */ /* 0x000f300000002700 */
[----:B------:R-:W4:Y:S01]  /*00b0*/  LDC R7, c[0x0][0x368] ;  /* 0x0000da00ff077b82 */ /* 0x000f220000000800 */
[----:B0-----:R-:W-:-:S05]  /*00c0*/  IMAD R4, R4, UR5, R5 ;  /* 0x0000000504047c24 */ /* 0x001fca000f8e0205 */
[----:B--2---:R-:W-:Y:S01]  /*00d0*/  ISETP.GE.U32.AND P0, PT, R4, UR10, PT ;  /* 0x0000000a04007c0c */ /* 0x004fe2000bf06070 */
[----:B-1----:R-:W-:-:S03]  /*00e0*/  IMAD R8, R8, UR4, R9 ;  /* 0x0000000408087c24 */ /* 0x002fc6000f8e0209 */
[----:B------:R-:W-:Y:S02]  /*00f0*/  ISETP.GE.U32.AND.EX P0, PT, RZ, UR11, PT, P0 ;  /* 0x0000000bff007c0c */ /* 0x000fe4000bf06100 */
[----:B------:R-:W-:-:S04]  /*0100*/  ISETP.GE.U32.AND P1, PT, R8, UR8, PT ;  /* 0x0000000808007c0c */ /* 0x000fc8000bf26070 */
[----:B------:R-:W-:Y:S01]  /*0110*/  ISETP.GE.U32.OR.EX P0, PT, RZ, UR9, P0, P1 ;  /* 0x00000009ff007c0c */ /* 0x000fe20008706510 */
[----:B----4-:R-:W-:-:S05]  /*0120*/  IMAD R7, R7, UR6, R0 ;  /* 0x0000000607077c24 */ /* 0x010fca000f8e0200 */
[----:B---3--:R-:W-:-:S04]  /*0130*/  ISETP.GE.U32.AND P2, PT, R7, UR12, PT ;  /* 0x0000000c07007c0c */ /* 0x008fc8000bf46070 */
[----:B------:R-:W-:-:S13]  /*0140*/  ISETP.GE.U32.OR.EX P0, PT, RZ, UR13, P0, P2 ;  /* 0x0000000dff007c0c */ /* 0x000fda0008706520 */
[----:B------:R-:W-:Y:S05]  /*0150*/  @P0 EXIT ;  /* 0x000000000000094d */ /* 0x000fea0003800000 */
[----:B------:R-:W-:Y:S01]  /*0160*/  HFMA2 R5, -RZ, RZ, 0, 0 ;  /* 0x00000000ff057431 */ /* 0x000fe200000001ff */
[C---:B------:R-:W-:Y:S01]  /*0170*/  ISETP.NE.AND P0, PT, R7.reuse, RZ, PT ;  /* 0x000000ff0700720c */ /* 0x040fe20003f05270 */
[----:B------:R-:W0:Y:S01]  /*0180*/  LDCU.64 UR6, c[0x0][0x388] ;  /* 0x00007100ff0677ac */ /* 0x000e220008000a00 */
[----:B------:R-:W-:Y:S02]  /*0190*/  ISETP.NE.AND P2, PT, R4, RZ, PT ;  /* 0x000000ff0400720c */ /* 0x000fe40003f45270 */
[----:B------:R-:W-:Y:S01]  /*01a0*/  MOV R9, RZ ;  /* 0x000000ff00097202 */ /* 0x000fe20000000f00 */
[----:B------:R-:W1:Y:S01]  /*01b0*/  LDCU.64 UR4, c[0x0][0x358] ;  /* 0x00006b00ff0477ac */ /* 0x000e620008000a00 */
[----:B------:R-:W-:-:S04]  /*01c0*/  IMAD.WIDE.U32 R2, R7, UR10, R4 ;  /* 0x0000000a07027c25 */ /* 0x000fc8000f8e0004 */
[----:B------:R-:W-:-:S03]  /*01d0*/  IMAD R7, R7, UR11, R3 ;  /* 0x0000000b07077c24 */ /* 0x000fc6000f8e0203 */
[----:B------:R-:W-:Y:S01]  /*01e0*/  @P0 IADD3 R10, P1, PT, RZ, -UR10, RZ ;  /* 0x8000000aff0a0c10 */ /* 0x000fe2000ff3e0ff */
[----:B------:R-:W-:Y:S02]  /*01f0*/  IMAD R3, R7, UR8, RZ ;  /* 0x0000000807037c24 */ /* 0x000fe4000f8e02ff */
[----:B------:R-:W-:-:S04]  /*0200*/  IMAD.WIDE.U32 R6, R2, UR8, R8 ;  /* 0x0000000802067c25 */ /* 0x000fc8000f8e0008 */
[----:B------:R-:W-:Y:S01]  /*0210*/  IMAD R3, R2, UR9, R3 ;  /* 0x0000000902037c24 */ /* 0x000fe2000f8e0203 */
[----:B------:R-:W-:Y:S01]  /*0220*/  @P2 IADD3 R0, P4, PT, R6, -UR8, RZ ;  /* 0x8000000806002c10 */ /* 0x000fe2000ff9e0ff */
[----:B------:R-:W-:Y:S01]  /*0230*/  @P0 IMAD.X R5, RZ, RZ, ~UR11, P1 ;  /* 0x8000000bff050e24 */ /* 0x000fe200088e06ff */
[----:B------:R-:W-:Y:S01]  /*0240*/  ISETP.NE.AND P1, PT, R8, RZ, PT ;  /* 0x000000ff0800720c */ /* 0x000fe20003f25270 */
[----:B------:R-:W-:Y:S01]  /*0250*/  IMAD.SHL.U32 R2, R6, 0x4, RZ ;  /* 0x0000000406027824 */ /* 0x000fe200078e00ff */
[----:B------:R-:W-:Y:S01]  /*0260*/  IADD3 R7, PT, PT, R7, R3, RZ ;  /* 0x0000000307077210 */ /* 0x000fe20007ffe0ff */
[----:B------:R-:W-:Y:S01]  /*0270*/  @P0 IMAD R5, R5, UR8, RZ ;  /* 0x0000000805050c24 */ /* 0x000fe2000f8e02ff */
[----:B0-----:R-:W-:Y:S02]  /*0280*/  @P2 LEA R8, P3, R0, UR6, 0x2 ;  /* 0x0000000600082c11 */ /* 0x001fe4000f8610ff */
[----:B------:R-:W-:Y:S02]  /*0290*/  @P2 IADD3.X R3, PT, PT, R7, ~UR9, RZ, P4, !PT ;  /* 0x8000000907032c10 */ /* 0x000fe4000a7fe4ff */
[----:B------:R-:W-:-:S02]  /*02a0*/  IADD3 R4, P4, PT, R2, UR6, RZ ;  /* 0x0000000602047c10 */ /* 0x000fc4000ff9e0ff */
[--C-:B------:R-:W-:Y:S01]  /*02b0*/  SHF.L.U64.HI R12, R6, 0x2, R7.reuse ;  /* 0x00000002060c7819 */ /* 0x100fe20000010207 */
[----:B------:R-:W-:Y:S01]  /*02c0*/  @P0 IMAD.WIDE.U32 R6, R10, UR8, R6 ;  /* 0x000000080a060c25 */ /* 0x000fe2000f8e0006 */
[----:B------:R-:W-:Y:S01]  /*02d0*/  @P2 LEA.HI.X R9, R0, UR7, R3, 0x2, P3 ;  /* 0x0000000700092c11 */ /* 0x000fe200098f1403 */
[----:B------:R-:W0:Y:S02]  /*02e0*/  LDCU UR8, c[0x0][0x398] ;  /* 0x00007300ff0877ac */ /* 0x000e240008000800 */
[----:B------:R-:W-:Y:S01]  /*02f0*/  @P0 IMAD R3, R10, UR9, R5 ;  /* 0x000000090a030c24 */ /* 0x000fe2000f8e0205 */
[----:B------:R-:W-:Y:S01]  /*0300*/  IADD3.X R5, PT, PT, R12, UR7, RZ, P4, !PT ;  /* 0x000000070c057c10 */ /* 0x000fe2000a7fe4ff */
[----:B------:R-:W2:Y:S01]  /*0310*/  LDCU UR9, c[0x0][0x3b8] ;  /* 0x00007700ff0977ac */ /* 0x000ea20008000800 */
[----:B------:R-:W-:Y:S01]  /*0320*/  @P0 LEA R10, P3, R6, UR6, 0x2 ;  /* 0x00000006060a0c11 */ /* 0x000fe2000f8610ff */
[----:B-1----:R-:W3:Y:S01]  /*0330*/  @P2 LDG.E R9, desc[UR4][R8.64] ;  /* 0x0000000408092981 */ /* 0x002ee2000c1e1900 */
[----:B------:R-:W-:-:S03]  /*0340*/  @P0 IADD3 R3, PT, PT, R7, R3, RZ ;  /* 0x0000000307030210 */ /* 0x000fc60007ffe0ff */
[----:B------:R-:W3:Y:S01]  /*0350*/  LDG.E R0, desc[UR4][R4.64] ;  /* 0x0000000404007981 */ /* 0x000ee2000c1e1900 */
[----:B------:R-:W-:Y:S01]  /*0360*/  @P0 LEA.HI.X R11, R6, UR7, R3, 0x2, P3 ;  /* 0x00000007060b0c11 */ /* 0x000fe200098f1403 */
[----:B------:R-:W1:Y:S02]  /*0370*/  LDCU.64 UR6, c[0x0][0x390] ;  /* 0x00007200ff0677ac */ /* 0x000e640008000a00 */
[----:B------:R4:W5:Y:S04]  /*0380*/  @P1 LDG.E R7, desc[UR4][R4.64+-0x4] ;  /* 0xfffffc0404071981 */ /* 0x000968000c1e1900 */
[----:B------:R-:W2:Y:S01]  /*0390*/  @P0 LDG.E R11, desc[UR4][R10.64] ;  /* 0x000000040a0b0981 */ /* 0x000ea2000c1e1900 */
[----:B------:R-:W-:Y:S02]  /*03a0*/  HFMA2 R6, -RZ, RZ, 0, 0 ;  /* 0x00000000ff067431 */ /* 0x000fe400000001ff */
[----:B------:R-:W-:Y:S01]  /*03b0*/  IMAD.MOV.U32 R3, RZ, RZ, RZ ;  /* 0x000000ffff037224 */ /* 0x000fe200078e00ff */
[----:B------:R-:W-:Y:S01]  /*03c0*/  BSSY.RECONVERGENT B0, `(.L_x_28) ;  /* 0x0000018000007945 */ /* 0x000fe20003800200 */
[----:B----4-:R-:W-:Y:S01]  /*03d0*/  MOV R4, RZ ;  /* 0x000000ff00047202 */ /* 0x010fe20000000f00 */
[C---:B---3--:R-:W-:Y:S01]  /*03e0*/  @P2 FADD R6, R0.reuse, -R9 ;  /* 0x8000000900062221 */ /* 0x048fe20000000000 */
[----:B-----5:R-:W-:-:S03]  /*03f0*/  @P1 FADD R3, R0, -R7 ;  /* 0x8000000700031221 */ /* 0x020fc60000000000 */
[----:B-1----:R-:W-:Y:S01]  /*0400*/  FMUL R7, R6, UR7 ;  /* 0x0000000706077c20 */ /* 0x002fe20008400000 */
[----:B--2---:R-:W-:-:S03]  /*0410*/  @P0 FADD R4, R0, -R11 ;  /* 0x8000000b00040221 */ /* 0x004fc60000000000 */
[----:B------:R-:W-:Y:S01]  /*0420*/  FMUL R7, R7, R6 ;  /* 0x0000000607077220 */ /* 0x000fe20000400000 */
[----:B------:R-:W-:Y:S01]  /*0430*/  FMUL R6, R3, UR6 ;  /* 0x0000000603067c20 */ /* 0x000fe20008400000 */
[----:B0-----:R-:W-:-:S03]  /*0440*/  FMUL R0, R4, UR8 ;  /* 0x0000000804007c20 */ /* 0x001fc60008400000 */
[----:B------:R-:W-:-:S04]  /*0450*/  FFMA R7, R6, R3, R7 ;  /* 0x0000000306077223 */ /* 0x000fc80000000007 */
[----:B------:R-:W-:-:S04]  /*0460*/  FFMA R0, R0, R4, R7 ;  /* 0x0000000400007223 */ /* 0x000fc80000000007 */
[----:B------:R-:W-:-:S04]  /*0470*/  FADD R0, R0, UR9 ;  /* 0x0000000900007e21 */ /* 0x000fc80008000000 */
[----:B------:R0:W1:Y:S01]  /*0480*/  MUFU.RSQ R3, R0 ;  /* 0x0000000000037308 */ /* 0x0000620000001400 */
[----:B------:R-:W-:-:S04]  /*0490*/  IADD3 R4, PT, PT, R0, -0xd000000, RZ ;  /* 0xf300000000047810 */ /* 0x000fc80007ffe0ff */
[----:B------:R-:W-:-:S13]  /*04a0*/  ISETP.GT.U32.AND P0, PT, R4, 0x727fffff, PT ;  /* 0x727fffff0400780c */ /* 0x000fda0003f04070 */
[----:B01----:R-:W-:Y:S05]  /*04b0*/  @!P0 BRA `(.L_x_29) ;  /* 0x0000000000108947 */ /* 0x003fea0003800000 */
[----:B------:R-:W-:-:S07]  /*04c0*/  MOV R8, 0x4e0 ;  /* 0x000004e000087802 */ /* 0x000fce0000000f00 */
[----:B------:R-:W-:Y:S05]  /*04d0*/  CALL.REL.NOINC `($__internal_1_$__cuda_sm20_sqrt_rn_f32_slowpath) ;  /* 0x0000000000307944 */ /* 0x000fea0003c00000 */
[----:B------:R-:W-:Y:S01]  /*04e0*/  IMAD.MOV.U32 R5, RZ, RZ, R3 ;  /* 0x000000ffff057224 */ /* 0x000fe200078e0003 */
[----:B------:R-:W-:Y:S06]  /*04f0*/  BRA `(.L_x_30) ;  /* 0x0000000000107947 */ /* 0x000fec0003800000 */
.L_x_29:
[----:B------:R-:W-:Y:S01]  /*0500*/  FMUL.FTZ R5, R0, R3 ;  /* 0x0000000300057220 */ /* 0x000fe20000410000 */
[----:B------:R-:W-:-:S03]  /*0510*/  FMUL.FTZ R3, R3, 0.5 ;  /* 0x3f00000003037820 */ /* 0x000fc60000410000 */
[----:B------:R-:W-:-:S04]  /*0520*/  FFMA R0, -R5, R5, R0 ;  /* 0x0000000505007223 */ /* 0x000fc80000000100 */
[----:B------:R-:W-:-:S07]  /*0530*/  FFMA R5, R0, R3, R5 ;  /* 0x0000000300057223 */ /* 0x000fce0000000005 */
.L_x_30:
[----:B------:R-:W-:Y:S05]  /*0540*/  BSYNC.RECONVERGENT B0 ;  /* 0x0000000000007941 */ /* 0x000fea0003800200 */
.L_x_28:
[----:B------:R-:W0:Y:S02]  /*0550*/  LDCU.64 UR6, c[0x0][0x380] ;  /* 0x00007000ff0677ac */ /* 0x000e240008000a00 */
[----:B0-----:R-:W-:-:S04]  /*0560*/  IADD3 R2, P0, PT, R2, UR6, RZ ;  /* 0x0000000602027c10 */ /* 0x001fc8000ff1e0ff */
[----:B------:R-:W-:-:S05]  /*0570*/  IADD3.X R3, PT, PT, R12, UR7, RZ, P0, !PT ;  /* 0x000000070c037c10 */ /* 0x000fca00087fe4ff */
[----:B------:R-:W-:Y:S01]  /*0580*/  STG.E desc[UR4][R2.64], R5 ;  /* 0x0000000502007986 */ /* 0x000fe2000c101904 */
[----:B------:R-:W-:Y:S05]  /*0590*/  EXIT ;  /* 0x000000000000794d */ /* 0x000fea0003800000 */
        .weak           $__internal_1_$__cuda_sm20_sqrt_rn_f32_slowpath
        .type           $__internal_1_$__cuda_sm20_sqrt_rn_f32_slowpath,@function
        .size           $__internal_1_$__cuda_sm20_sqrt_rn_f32_slowpath,(.L_x_34 - $__internal_1_$__cuda_sm20_sqrt_rn_f32_slowpath)
$__internal_1_$__cuda_sm20_sqrt_rn_f32_slowpath:
[----:B------:R-:W-:-:S13]  /*05a0*/  LOP3.LUT P0, RZ, R0, 0x7fffffff, RZ, 0xc0, !PT ;  /* 0x7fffffff00ff7812 */ /* 0x000fda000780c0ff */
[----:B------:R-:W-:Y:S01]  /*05b0*/  @!P0 MOV R3, R0 ;  /* 0x0000000000038202 */ /* 0x000fe20000000f00 */
[----:B------:R-:W-:Y:S06]  /*05c0*/  @!P0 BRA `(.L_x_31) ;  /* 0x0000000000408947 */ /* 0x000fec0003800000 */
[----:B------:R-:W-:-:S13]  /*05d0*/  FSETP.GEU.FTZ.AND P0, PT, R0, RZ, PT ;  /* 0x000000ff0000720b */ /* 0x000fda0003f1e000 */
[----:B------:R-:W-:Y:S01]  /*05e0*/  @!P0 MOV R3, 0x7fffffff ;  /* 0x7fffffff00038802 */ /* 0x000fe20000000f00 */
[----:B------:R-:W-:Y:S06]  /*05f0*/  @!P0 BRA `(.L_x_31) ;  /* 0x0000000000348947 */ /* 0x000fec0003800000 */
[----:B------:R-:W-:-:S13]  /*0600*/  FSETP.GTU.FTZ.AND P0, PT, |R0|, +INF , PT ;  /* 0x7f8000000000780b */ /* 0x000fda0003f1c200 */
[----:B------:R-:W-:Y:S01]  /*0610*/  @P0 FADD.FTZ R3, R0, 1 ;  /* 0x3f80000000030421 */ /* 0x000fe20000010000 */
[----:B------:R-:W-:Y:S06]  /*0620*/  @P0 BRA `(.L_x_31) ;  /* 0x0000000000280947 */ /* 0x000fec0003800000 */
[----:B------:R-:W-:-:S13]  /*0630*/  FSETP.NEU.FTZ.AND P0, PT, |R0|, +INF , PT ;  /* 0x7f8000000000780b */ /* 0x000fda0003f1d200 */
[----:B------:R-:W-:-:S04]  /*0640*/  @P0 FFMA R4, R0, 1.84467440737095516160e+19, RZ ;  /* 0x5f80000000040823 */ /* 0x000fc800000000ff */
[----:B------:R-:W0:Y:S02]  /*0650*/  @P0 MUFU.RSQ R3, R4 ;  /* 0x0000000400030308 */ /* 0x000e240000001400 */
[----:B0-----:R-:W-:Y:S01]  /*0660*/  @P0 FMUL.FTZ R5, R4, R3 ;  /* 0x0000000304050220 */ /* 0x001fe20000410000 */
[----:B------:R-:W-:Y:S01]  /*0670*/  @P0 FMUL.FTZ R7, R3, 0.5 ;  /* 0x3f00000003070820 */ /* 0x000fe20000410000 */
[----:B------:R-:W-:Y:S02]  /*0680*/  @!P0 IMAD.MOV.U32 R3, RZ, RZ, R0 ;  /* 0x000000ffff038224 */ /* 0x000fe400078e0000 */
[----:B------:R-:W-:-:S04]  /*0690*/  @P0 FADD.FTZ R6, -R5, -RZ ;  /* 0x800000ff05060221 */ /* 0x000fc80000010100 */
[----:B------:R-:W-:-:S04]  /*06a0*/  @P0 FFMA R6, R5, R6, R4 ;  /* 0x0000000605060223 */ /* 0x000fc80000000004 */
[----:B------:R-:W-:-:S04]  /*06b0*/  @P0 FFMA R6, R6, R7, R5 ;  /* 0x0000000706060223 */ /* 0x000fc80000000005 */
[----:B------:R-:W-:-:S07]  /*06c0*/  @P0 FMUL.FTZ R3, R6, 2.3283064365386962891e-10 ;  /* 0x2f80000006030820 */ /* 0x000fce0000410000 */
.L_x_31:
[----:B------:R-:W-:Y:S01]  /*06d0*/  HFMA2 R5, -RZ, RZ, 0, 0 ;  /* 0x00000000ff057431 */ /* 0x000fe200000001ff */
[----:B------:R-:W-:-:S04]  /*06e0*/  MOV R4, R8 ;  /* 0x0000000800047202 */ /* 0x000fc80000000f00 */
[----:B------:R-:W-:Y:S05]  /*06f0*/  RET.REL.NODEC R4 `(_Z17Variation3DKernelPfPKffffmmmf) ;  /* 0xfffffff804407950 */ /* 0x000fea0003c3ffff */
.L_x_32:
        /* <DEDUP_REMOVED lines=16> */
.L_x_34:


//--------------------- .nv.shared.reserved.0     --------------------------
	.section	.nv.shared.reserved.0,"aw",@nobits
	.weak		__nv_reservedSMEM_offset_0_alias
	.size		__nv_reservedSMEM_offset_0_alias, 0, 64
	.other		__nv_reservedSMEM_offset_0_alias,@"STO_CUDA_RESERVED_SHARED STV_DEFAULT"
__nv_reservedSMEM_offset_0_alias:
	.zero		0
	.zero		64


//--------------------- .nv.constant0._Z13TVSQS3DKernelPfS_PKfS1_fffmmm --------------------------
	.section	.nv.constant0._Z13TVSQS3DKernelPfS_PKfS1_fffmmm,"a",@progbits
	.sectionflags	@""
	.align	4
.nv.constant0._Z13TVSQS3DKernelPfS_PKfS1_fffmmm:
	.zero		968


//--------------------- .nv.constant0._Z17Variation3DKernelPfPKffffmmmf --------------------------
	.section	.nv.constant0._Z17Variation3DKernelPfPKffffmmmf,"a",@progbits
	.sectionflags	@""
	.align	4
.nv.constant0._Z17Variation3DKernelPfPKffffmmmf:
	.zero		956


//--------------------- SYMBOLS --------------------------

	.type		.nv.reservedSmem.offset0,@object
	.size		.nv.reservedSmem.offset0,0x4
